// auto-generated by cutlass_sweep.gemm — config: {"arch": "sm_90", "cluster_m": 1, "cluster_n": 2, "dtype": "fp16", "stages": 4, "tile_k": 32, "tile_m": 256, "tile_n": 256}
#include "cutlass/cutlass.h"
#include "cutlass/gemm/collective/collective_builder.hpp"
#include "cutlass/gemm/device/gemm_universal_adapter.h"
#include "cutlass/gemm/kernel/gemm_universal.hpp"
#include "cutlass/epilogue/collective/collective_builder.hpp"

using ElemA = cutlass::half_t;
using ElemB = cutlass::half_t;
using ElemCD = cutlass::half_t;
using Acc  = float;
using TileShape    = cute::Shape<cute::_256, cute::_256, cute::_32>;
using ClusterShape = cute::Shape<cute::_1, cute::_2, cute::_1>;

using CollectiveEpilogue = typename cutlass::epilogue::collective::CollectiveBuilder<
    cutlass::arch::Sm90, cutlass::arch::OpClassTensorOp,
    TileShape, ClusterShape,
    cutlass::epilogue::collective::EpilogueTileAuto,
    Acc, Acc,
    ElemCD, cutlass::layout::RowMajor, 128 / cutlass::sizeof_bits<ElemCD>::value,
    ElemCD, cutlass::layout::RowMajor, 128 / cutlass::sizeof_bits<ElemCD>::value,
    cutlass::epilogue::collective::EpilogueScheduleAuto
  >::CollectiveOp;

using CollectiveMainloop = typename cutlass::gemm::collective::CollectiveBuilder<
    cutlass::arch::Sm90, cutlass::arch::OpClassTensorOp,
    ElemA, cutlass::layout::RowMajor, 128 / cutlass::sizeof_bits<ElemA>::value,
    ElemB, cutlass::layout::ColumnMajor, 128 / cutlass::sizeof_bits<ElemB>::value,
    Acc,
    TileShape, ClusterShape,
    cutlass::gemm::collective::StageCount<4>,
    cutlass::gemm::collective::KernelScheduleAuto
  >::CollectiveOp;

using GemmKernel = cutlass::gemm::kernel::GemmUniversal<
    cute::Shape<int,int,int,int>,
    CollectiveMainloop,
    CollectiveEpilogue
>;
using Gemm = cutlass::gemm::device::GemmUniversalAdapter<GemmKernel>;

// Force the device kernel symbol into the cubin without needing a host main.
auto* _anchor = &cutlass::device_kernel<GemmKernel>;


// ===== COMPILED SASS (sm_90a) =====

	.target	sm_90a

	.elftype	@"ET_EXEC"


//--------------------- .note.nv.tkinfo           --------------------------
	.section	.note.nv.tkinfo,"",@"SHT_NOTE"
	.sectionflags	@"SHF_NOTE_NV_TKINFO"
	.tkinfo
        /*0018*/ 	.word	0x00000002
        /*0030*/ 	.string	""
        /*0030*/ 	.string	"ptxas"
        /*0030*/ 	.string	"Cuda compilation tools, release 13.0, V13.0.88"
        /*0030*/ 	.string	"Build cuda_13.0.r13.0/compiler.36424714_0"
        /*0030*/ 	.string	"-arch sm_90a -m 64 "



//--------------------- .note.nv.cuinfo           --------------------------
	.section	.note.nv.cuinfo,"",@"SHT_NOTE"
	.sectionflags	@"SHF_NOTE_NV_CUINFO"
        /*0018*/ 	.short	0x0002
        /*001a*/ 	.short	0x005a
        /*001c*/ 	.short	0x0082
	.zero		2


//--------------------- .nv.info                  --------------------------
	.section	.nv.info,"",@"SHT_CUDA_INFO"
	.align	4


	//----- nvinfo : EIATTR_REGCOUNT
	.align		4
        /*0000*/ 	.byte	0x04, 0x2f
        /*0002*/ 	.short	(.L_15 - .L_14)
	.align		4
.L_14:
        /*0004*/ 	.word	index@(_ZN7cutlass13device_kernelINS_4gemm6kernel13GemmUniversalIN4cute5tupleIJiiiiEEENS1_10collective13CollectiveMmaINS1_34MainloopSm90TmaGmmaWarpSpecializedILi4ENS5_IJNS4_1CILi1EEENSA_ILi2EEESB_EEENS1_35KernelTmaWarpSpecializedCooperativeEEENS5_IJNSA_ILi256EEESG_NSA_ILi32EEEEEENS_6half_tENS5_IJlSB_lEEESJ_SK_NS4_8TiledMMAINS4_8MMA_AtomIJNS4_4SM904GMMA26MMA_64x256x16_F32F16F16_SSILNSO_5MajorE0ELSQ_0ELNSO_7ScaleInE1ELSR_1EEEEEENS4_6LayoutINS5_IJSC_SB_SB_EEENS5_IJSB_NSA_ILi0EEESW_EEEEENS5_IJNS4_10UnderscoreESZ_SZ_EEEEENS4_23SM90_TMA_LOAD_MULTICASTENS4_14ComposedLayoutINS4_7SwizzleILi2ELi4ELi3EEENS4_18smem_ptr_flag_bitsILi16EEENSU_INS5_IJNSA_ILi8EEESH_EEENS5_IJSH_SB_EEEEEEEvNS4_8identityENS4_13SM90_TMA_LOADES1C_vS1D_EENS_8epilogue10collective6detail29Sm90TmaWarpSpecializedAdapterINS1H_15DefaultEpilogueISJ_SK_SK_NS1G_6thread17LinearCombinationISJ_Li1EffLNS1L_9ScaleType4KindE0ELNS_15FloatRoundStyleE2ESJ_EENS1_15EpilogueDefaultEEEEEvvEEEEvNT_6ParamsE)
        /*0008*/ 	.word	0x000000a8


	//----- nvinfo : EIATTR_FRAME_SIZE
	.align		4
.L_15:
        /*000c*/ 	.byte	0x04, 0x11
        /*000e*/ 	.short	(.L_17 - .L_16)
	.align		4
.L_16:
        /*0010*/ 	.word	index@(_ZN7cutlass13device_kernelINS_4gemm6kernel13GemmUniversalIN4cute5tupleIJiiiiEEENS1_10collective13CollectiveMmaINS1_34MainloopSm90TmaGmmaWarpSpecializedILi4ENS5_IJNS4_1CILi1EEENSA_ILi2EEESB_EEENS1_35KernelTmaWarpSpecializedCooperativeEEENS5_IJNSA_ILi256EEESG_NSA_ILi32EEEEEENS_6half_tENS5_IJlSB_lEEESJ_SK_NS4_8TiledMMAINS4_8MMA_AtomIJNS4_4SM904GMMA26MMA_64x256x16_F32F16F16_SSILNSO_5MajorE0ELSQ_0ELNSO_7ScaleInE1ELSR_1EEEEEENS4_6LayoutINS5_IJSC_SB_SB_EEENS5_IJSB_NSA_ILi0EEESW_EEEEENS5_IJNS4_10UnderscoreESZ_SZ_EEEEENS4_23SM90_TMA_LOAD_MULTICASTENS4_14ComposedLayoutINS4_7SwizzleILi2ELi4ELi3EEENS4_18smem_ptr_flag_bitsILi16EEENSU_INS5_IJNSA_ILi8EEESH_EEENS5_IJSH_SB_EEEEEEEvNS4_8identityENS4_13SM90_TMA_LOADES1C_vS1D_EENS_8epilogue10collective6detail29Sm90TmaWarpSpecializedAdapterINS1H_15DefaultEpilogueISJ_SK_SK_NS1G_6thread17LinearCombinationISJ_Li1EffLNS1L_9ScaleType4KindE0ELNS_15FloatRoundStyleE2ESJ_EENS1_15EpilogueDefaultEEEEEvvEEEEvNT_6ParamsE)
        /*0014*/ 	.word	0x000004c0


	//----- nvinfo : EIATTR_MIN_STACK_SIZE
	.align		4
.L_17:
        /*0018*/ 	.byte	0x04, 0x12
        /*001a*/ 	.short	(.L_19 - .L_18)
	.align		4
.L_18:
        /*001c*/ 	.word	index@(_ZN7cutlass13device_kernelINS_4gemm6kernel13GemmUniversalIN4cute5tupleIJiiiiEEENS1_10collective13CollectiveMmaINS1_34MainloopSm90TmaGmmaWarpSpecializedILi4ENS5_IJNS4_1CILi1EEENSA_ILi2EEESB_EEENS1_35KernelTmaWarpSpecializedCooperativeEEENS5_IJNSA_ILi256EEESG_NSA_ILi32EEEEEENS_6half_tENS5_IJlSB_lEEESJ_SK_NS4_8TiledMMAINS4_8MMA_AtomIJNS4_4SM904GMMA26MMA_64x256x16_F32F16F16_SSILNSO_5MajorE0ELSQ_0ELNSO_7ScaleInE1ELSR_1EEEEEENS4_6LayoutINS5_IJSC_SB_SB_EEENS5_IJSB_NSA_ILi0EEESW_EEEEENS5_IJNS4_10UnderscoreESZ_SZ_EEEEENS4_23SM90_TMA_LOAD_MULTICASTENS4_14ComposedLayoutINS4_7SwizzleILi2ELi4ELi3EEENS4_18smem_ptr_flag_bitsILi16EEENSU_INS5_IJNSA_ILi8EEESH_EEENS5_IJSH_SB_EEEEEEEvNS4_8identityENS4_13SM90_TMA_LOADES1C_vS1D_EENS_8epilogue10collective6detail29Sm90TmaWarpSpecializedAdapterINS1H_15DefaultEpilogueISJ_SK_SK_NS1G_6thread17LinearCombinationISJ_Li1EffLNS1L_9ScaleType4KindE0ELNS_15FloatRoundStyleE2ESJ_EENS1_15EpilogueDefaultEEEEEvvEEEEvNT_6ParamsE)
        /*0020*/ 	.word	0x000004c0
.L_19:


//--------------------- .nv.compat                --------------------------
	.section	.nv.compat,"",@"SHT_CUDA_COMPAT_INFO"
	.align	4
        /*0000*/ 	.byte	0x02, 0x09, 0x01, 0x00, 0x02, 0x02, 0x04, 0x00, 0x02, 0x05, 0x05, 0x00, 0x03, 0x07, 0x01, 0x01
        /*0010*/ 	.byte	0x02, 0x03, 0x01, 0x00, 0x02, 0x06, 0x01, 0x00, 0x04, 0x0b, 0x08, 0x00, 0x00, 0x00, 0x00, 0x00
        /*0020*/ 	.byte	0x00, 0x00, 0x00, 0x00


//--------------------- .nv.info._ZN7cutlass13device_kernelINS_4gemm6kernel13GemmUniversalIN4cute5tupleIJiiiiEEENS1_10collective13CollectiveMmaINS1_34MainloopSm90TmaGmmaWarpSpecializedILi4ENS5_IJNS4_1CILi1EEENSA_ILi2EEESB_EEENS1_35KernelTmaWarpSpecializedCooperativeEEENS5_IJNSA_ILi256EEESG_NSA_ILi32EEEEEENS_6half_tENS5_IJlSB_lEEESJ_SK_NS4_8TiledMMAINS4_8MMA_AtomIJNS4_4SM904GMMA26MMA_64x256x16_F32F16F16_SSILNSO_5MajorE0ELSQ_0ELNSO_7ScaleInE1ELSR_1EEEEEENS4_6LayoutINS5_IJSC_SB_SB_EEENS5_IJSB_NSA_ILi0EEESW_EEEEENS5_IJNS4_10UnderscoreESZ_SZ_EEEEENS4_23SM90_TMA_LOAD_MULTICASTENS4_14ComposedLayoutINS4_7SwizzleILi2ELi4ELi3EEENS4_18smem_ptr_flag_bitsILi16EEENSU_INS5_IJNSA_ILi8EEESH_EEENS5_IJSH_SB_EEEEEEEvNS4_8identityENS4_13SM90_TMA_LOADES1C_vS1D_EENS_8epilogue10collective6detail29Sm90TmaWarpSpecializedAdapterINS1H_15DefaultEpilogueISJ_SK_SK_NS1G_6thread17LinearCombinationISJ_Li1EffLNS1L_9ScaleType4KindE0ELNS_15FloatRoundStyleE2ESJ_EENS1_15EpilogueDefaultEEEEEvvEEEEvNT_6ParamsE --------------------------
	.section	.nv.info._ZN7cutlass13device_kernelINS_4gemm6kernel13GemmUniversalIN4cute5tupleIJiiiiEEENS1_10collective13CollectiveMmaINS1_34MainloopSm90TmaGmmaWarpSpecializedILi4ENS5_IJNS4_1CILi1EEENSA_ILi2EEESB_EEENS1_35KernelTmaWarpSpecializedCooperativeEEENS5_IJNSA_ILi256EEESG_NSA_ILi32EEEEEENS_6half_tENS5_IJlSB_lEEESJ_SK_NS4_8TiledMMAINS4_8MMA_AtomIJNS4_4SM904GMMA26MMA_64x256x16_F32F16F16_SSILNSO_5MajorE0ELSQ_0ELNSO_7ScaleInE1ELSR_1EEEEEENS4_6LayoutINS5_IJSC_SB_SB_EEENS5_IJSB_NSA_ILi0EEESW_EEEEENS5_IJNS4_10UnderscoreESZ_SZ_EEEEENS4_23SM90_TMA_LOAD_MULTICASTENS4_14ComposedLayoutINS4_7SwizzleILi2ELi4ELi3EEENS4_18smem_ptr_flag_bitsILi16EEENSU_INS5_IJNSA_ILi8EEESH_EEENS5_IJSH_SB_EEEEEEEvNS4_8identityENS4_13SM90_TMA_LOADES1C_vS1D_EENS_8epilogue10collective6detail29Sm90TmaWarpSpecializedAdapterINS1H_15DefaultEpilogueISJ_SK_SK_NS1G_6thread17LinearCombinationISJ_Li1EffLNS1L_9ScaleType4KindE0ELNS_15FloatRoundStyleE2ESJ_EENS1_15EpilogueDefaultEEEEEvvEEEEvNT_6ParamsE,"",@"SHT_CUDA_INFO"
	.sectionflags	@""
	.align	4


	//----- nvinfo : EIATTR_CUDA_API_VERSION
	.align		4
        /*0000*/ 	.byte	0x04, 0x37
        /*0002*/ 	.short	(.L_21 - .L_20)
.L_20:
        /*0004*/ 	.word	0x00000082


	//----- nvinfo : EIATTR_KPARAM_INFO
	.align		4
.L_21:
        /*0008*/ 	.byte	0x04, 0x17
        /*000a*/ 	.short	(.L_23 - .L_22)
.L_22:
        /*000c*/ 	.word	0x00000000
        /*0010*/ 	.short	0x0000
        /*0012*/ 	.short	0x0070
        /*0014*/ 	.byte	0x00, 0xf0, 0x01, 0x10


	//----- nvinfo : EIATTR_SPARSE_MMA_MASK
	.align		4
.L_23:
        /*0018*/ 	.byte	0x03, 0x50
        /*001a*/ 	.short	0x0000


	//----- nvinfo : EIATTR_MAXREG_COUNT
	.align		4
        /*001c*/ 	.byte	0x03, 0x1b
        /*001e*/ 	.short	0x00a8


	//----- nvinfo : EIATTR_NUM_BARRIERS
	.align		4
        /*0020*/ 	.byte	0x02, 0x4c
        /*0022*/ 	.byte	0x01
	.zero		1


	//----- nvinfo : EIATTR_EXTERNS
	.align		4
        /*0024*/ 	.byte	0x04, 0x0f
        /*0026*/ 	.short	(.L_25 - .L_24)


	//   ....[0]....
	.align		4
.L_24:
        /*0028*/ 	.word	index@(__assertfail)


	//----- nvinfo : EIATTR_ANNOTATIONS
	.align		4
.L_25:
        /*002c*/ 	.byte	0x04, 0x55
        /*002e*/ 	.short	(.L_27 - .L_26)


	//   ....[0]....
.L_26:
        /*0030*/ 	.word	0x00000001
        /*0034*/ 	.byte	0x90, 0x09, 0x00, 0x00, 0x01, 0x00, 0x00, 0x00, 0xa0, 0x09, 0x00, 0x00, 0x01, 0x00, 0x00, 0x00
        /* <DEDUP_REMOVED lines=380> */
        /*1804*/ 	.byte	0x10, 0x77, 0x01, 0x00


	//----- nvinfo : EIATTR_MERCURY_ISA_VERSION
	.align		4
.L_27:
        /*1808*/ 	.byte	0x03, 0x5f
        /*180a*/ 	.short	0x0101


	//----- nvinfo : EIATTR_INT_WARP_WIDE_INSTR_OFFSETS
	.align		4
        /*180c*/ 	.byte	0x04, 0x31
        /*180e*/ 	.short	(.L_29 - .L_28)


	//   ....[0]....
.L_28:
        /*1810*/ 	.word	0x00000550


	//   ....[1]....
        /*1814*/ 	.word	0x00000600


	//   ....[2]....
        /*1818*/ 	.word	0x000006e0


	//   ....[3]....
        /*181c*/ 	.word	0x00004dc0


	//----- nvinfo : EIATTR_COOP_GROUP_MASK_REGIDS
	.align		4
.L_29:
        /*1820*/ 	.byte	0x04, 0x29
        /*1822*/ 	.short	(.L_31 - .L_30)


	//   ....[0]....
.L_30:
        /*1824*/ 	.word	0xffffffff


	//   ....[1]....
        /*1828*/ 	.word	0xffffffff


	//   ....[2]....
        /*182c*/ 	.word	0xffffffff


	//   ....[3]....
        /*1830*/ 	.word	0xffffffff


	//   ....[4]....
        /*1834*/ 	.word	0xffffffff


	//   ....[5]....
        /*1838*/ 	.word	0xffffffff


	//----- nvinfo : EIATTR_COOP_GROUP_INSTR_OFFSETS
	.align		4
.L_31:
        /*183c*/ 	.byte	0x04, 0x28
        /*183e*/ 	.short	(.L_33 - .L_32)


	//   ....[0]....
.L_32:
        /*1840*/ 	.word	0x00000070


	//   ....[1]....
        /*1844*/ 	.word	0x00000080


	//   ....[2]....
        /*1848*/ 	.word	0x000001a0


	//   ....[3]....
        /*184c*/ 	.word	0x000003c0


	//   ....[4]....
        /*1850*/ 	.word	0x000007d0


	//   ....[5]....
        /*1854*/ 	.word	0x000013a0


	//----- nvinfo : EIATTR_REG_RECONFIG
	.align		4
.L_33:
        /*1858*/ 	.byte	0x01, 0x54
	.zero		2


	//----- nvinfo : EIATTR_SYSCALL_OFFSETS
	.align		4
        /*185c*/ 	.byte	0x04, 0x46
        /*185e*/ 	.short	(.L_35 - .L_34)


	//   ....[0]....
.L_34:
        /*1860*/ 	.word	0x00001550


	//----- nvinfo : EIATTR_MBARRIER_INSTR_OFFSETS
	.align		4
.L_35:
        /*1864*/ 	.byte	0x04, 0x39
        /*1866*/ 	.short	(.L_37 - .L_36)


	//   ....[0]....
.L_36:
        /*1868*/ 	.word	0x00000320
        /*186c*/ 	.word	0x000000ff
        /*1870*/ 	.word	0x00000000
        /*1874*/ 	.short	0x0100
        /*1876*/ 	.byte	0x08
	.zero		1


	//   ....[1]....
        /*1878*/ 	.word	0x00000330
        /*187c*/ 	.word	0x000000ff
        /*1880*/ 	.word	0x00000020
        /*1884*/ 	.short	0x0100
        /*1886*/ 	.byte	0x08
	.zero		1


	//   ....[2]....
        /*1888*/ 	.word	0x00000340
        /*188c*/ 	.word	0x000000ff
        /*1890*/ 	.word	0x00000008
        /*1894*/ 	.short	0x0100
        /*1896*/ 	.byte	0x08
	.zero		1


	//   ....[3]....
        /*1898*/ 	.word	0x00000350
        /*189c*/ 	.word	0x000000ff
        /*18a0*/ 	.word	0x00000028
        /*18a4*/ 	.short	0x0100
        /*18a6*/ 	.byte	0x08
	.zero		1


	//   ....[4]....
        /*18a8*/ 	.word	0x00000360
        /*18ac*/ 	.word	0x000000ff
        /*18b0*/ 	.word	0x00000010
        /*18b4*/ 	.short	0x0100
        /*18b6*/ 	.byte	0x08
	.zero		1


	//   ....[5]....
        /*18b8*/ 	.word	0x00000370
        /*18bc*/ 	.word	0x000000ff
        /*18c0*/ 	.word	0x00000030
        /*18c4*/ 	.short	0x0100
        /*18c6*/ 	.byte	0x08
	.zero		1


	//   ....[6]....
        /*18c8*/ 	.word	0x00000380
        /*18cc*/ 	.word	0x000000ff
        /*18d0*/ 	.word	0x00000018
        /*18d4*/ 	.short	0x0100
        /*18d6*/ 	.byte	0x08
	.zero		1


	//   ....[7]....
        /*18d8*/ 	.word	0x00000390
        /*18dc*/ 	.word	0x000000ff
        /*18e0*/ 	.word	0x00000038
        /*18e4*/ 	.short	0x0100
        /*18e6*/ 	.byte	0x08
	.zero		1


	//   ....[8]....
        /*18e8*/ 	.word	0x00000750
        /*18ec*/ 	.word	0x000000ff
        /*18f0*/ 	.word	0x00000050
        /*18f4*/ 	.short	0x0100
        /*18f6*/ 	.byte	0x07
	.zero		1


	//   ....[9]....
        /*18f8*/ 	.word	0x00000780
        /*18fc*/ 	.word	0x000000ff
        /*1900*/ 	.word	0x00000058
        /*1904*/ 	.short	0x0100
        /*1906*/ 	.byte	0x07
	.zero		1


	//   ....[10]....
        /*1908*/ 	.word	0x00001630
        /*190c*/ 	.word	0x00000004
        /*1910*/ 	.word	0x00000000
        /*1914*/ 	.short	0x010a
        /*1916*/ 	.byte	0x3f
	.zero		1


	//   ....[11]....
        /*1918*/ 	.word	0x00001670
        /*191c*/ 	.word	0x00000004
        /*1920*/ 	.word	0x00000000
        /*1924*/ 	.short	0x010a
        /*1926*/ 	.byte	0x3f
	.zero		1


	//   ....[12]....
        /*1928*/ 	.word	0x00002c00
        /*192c*/ 	.word	0x00000005
        /*1930*/ 	.word	0x00000000
        /*1934*/ 	.short	0x010a
        /*1936*/ 	.byte	0x3f
	.zero		1


	//   ....[13]....
        /*1938*/ 	.word	0x00002c40
        /*193c*/ 	.word	0x00000005
        /*1940*/ 	.word	0x00000000
        /*1944*/ 	.short	0x010a
        /*1946*/ 	.byte	0x3f
	.zero		1


	//   ....[14]....
        /*1948*/ 	.word	0x00004c60
        /*194c*/ 	.word	0x00000005
        /*1950*/ 	.word	0x00000000
        /*1954*/ 	.short	0x0101
        /*1956*/ 	.byte	0x3f
	.zero		1


	//   ....[15]....
        /*1958*/ 	.word	0x00004e50
        /*195c*/ 	.word	0x00000000
        /*1960*/ 	.word	0x00000000
        /*1964*/ 	.short	0x0101
        /*1966*/ 	.byte	0x3f
	.zero		1


	//   ....[16]....
        /*1968*/ 	.word	0x00017270
        /*196c*/ 	.word	0x00000008
        /*1970*/ 	.word	0x00000020
        /*1974*/ 	.short	0x010a
        /*1976*/ 	.byte	0x3f
	.zero		1


	//   ....[17]....
        /*1978*/ 	.word	0x00017680
        /*197c*/ 	.word	0x00000003
        /*1980*/ 	.word	0x00000058
        /*1984*/ 	.short	0x0101
        /*1986*/ 	.byte	0x3f
	.zero		1


	//   ....[18]....
        /*1988*/ 	.word	0x00017e10
        /*198c*/ 	.word	0x00000005
        /*1990*/ 	.word	0x00000000
        /*1994*/ 	.short	0x010a
        /*1996*/ 	.byte	0x3f
	.zero		1


	//   ....[19]....
        /*1998*/ 	.word	0x00017ea0
        /*199c*/ 	.word	0x00000005
        /*19a0*/ 	.word	0x00000000
        /*19a4*/ 	.short	0x010a
        /*19a6*/ 	.byte	0x3f
	.zero		1


	//   ....[20]....
        /*19a8*/ 	.word	0x00017f30
        /*19ac*/ 	.word	0x00000005
        /*19b0*/ 	.word	0x00000000
        /*19b4*/ 	.short	0x010a
        /*19b6*/ 	.byte	0x3f
	.zero		1


	//   ....[21]....
        /*19b8*/ 	.word	0x00017fc0
        /*19bc*/ 	.word	0x00000003
        /*19c0*/ 	.word	0x00000000
        /*19c4*/ 	.short	0x010a
        /*19c6*/ 	.byte	0x3f
	.zero		1


	//   ....[22]....
        /*19c8*/ 	.word	0x00018020
        /*19cc*/ 	.word	0x00000004
        /*19d0*/ 	.word	0x00000000
        /*19d4*/ 	.short	0x010a
        /*19d6*/ 	.byte	0x3f
	.zero		1


	//   ....[23]....
        /*19d8*/ 	.word	0x00018070
        /*19dc*/ 	.word	0x00000005
        /*19e0*/ 	.word	0x00000000
        /*19e4*/ 	.short	0x010a
        /*19e6*/ 	.byte	0x3f
	.zero		1


	//   ....[24]....
        /*19e8*/ 	.word	0x00018140
        /*19ec*/ 	.word	0x00000008
        /*19f0*/ 	.word	0x00000020
        /*19f4*/ 	.short	0x010a
        /*19f6*/ 	.byte	0x3f
	.zero		1


	//   ....[25]....
        /*19f8*/ 	.word	0x00018210
        /*19fc*/ 	.word	0x00000005
        /*1a00*/ 	.word	0x00000000
        /*1a04*/ 	.short	0x010a
        /*1a06*/ 	.byte	0x3f
	.zero		1


	//   ....[26]....
        /*1a08*/ 	.word	0x00018260
        /*1a0c*/ 	.word	0x00000005
        /*1a10*/ 	.word	0x00000000
        /*1a14*/ 	.short	0x010a
        /*1a16*/ 	.byte	0x3f
	.zero		1


	//   ....[27]....
        /*1a18*/ 	.word	0x000182b0
        /*1a1c*/ 	.word	0x00000005
        /*1a20*/ 	.word	0x00000000
        /*1a24*/ 	.short	0x010a
        /*1a26*/ 	.byte	0x3f
	.zero		1


	//----- nvinfo : EIATTR_NUM_MBARRIERS
	.align		4
.L_37:
        /*1a28*/ 	.byte	0x03, 0x38
        /*1a2a*/ 	.short	0x000a


	//----- nvinfo : EIATTR_EXIT_INSTR_OFFSETS
	.align		4
        /*1a2c*/ 	.byte	0x04, 0x1c
        /*1a2e*/ 	.short	(.L_39 - .L_38)


	//   ....[0]....
.L_38:
        /*1a30*/ 	.word	0x00000a30


	//   ....[1]....
        /*1a34*/ 	.word	0x000012c0


	//   ....[2]....
        /*1a38*/ 	.word	0x000168d0


	//   ....[3]....
        /*1a3c*/ 	.word	0x00016ef0


	//   ....[4]....
        /*1a40*/ 	.word	0x00018010


	//----- nvinfo : EIATTR_MAX_THREADS
	.align		4
.L_39:
        /*1a44*/ 	.byte	0x04, 0x05
        /*1a46*/ 	.short	(.L_41 - .L_40)
.L_40:
        /*1a48*/ 	.word	0x00000180
        /*1a4c*/ 	.word	0x00000001
        /*1a50*/ 	.word	0x00000001


	//----- nvinfo : EIATTR_CRS_STACK_SIZE
	.align		4
.L_41:
        /*1a54*/ 	.byte	0x04, 0x1e
        /*1a56*/ 	.short	(.L_43 - .L_42)
.L_42:
        /*1a58*/ 	.word	0x00000000


	//----- nvinfo : EIATTR_CBANK_PARAM_SIZE
	.align		4
.L_43:
        /*1a5c*/ 	.byte	0x03, 0x19
        /*1a5e*/ 	.short	0x0470


	//----- nvinfo : EIATTR_PARAM_CBANK
	.align		4
        /*1a60*/ 	.byte	0x04, 0x0a
        /*1a62*/ 	.short	(.L_45 - .L_44)
	.align		4
.L_44:
        /*1a64*/ 	.word	index@(.nv.constant0._ZN7cutlass13device_kernelINS_4gemm6kernel13GemmUniversalIN4cute5tupleIJiiiiEEENS1_10collective13CollectiveMmaINS1_34MainloopSm90TmaGmmaWarpSpecializedILi4ENS5_IJNS4_1CILi1EEENSA_ILi2EEESB_EEENS1_35KernelTmaWarpSpecializedCooperativeEEENS5_IJNSA_ILi256EEESG_NSA_ILi32EEEEEENS_6half_tENS5_IJlSB_lEEESJ_SK_NS4_8TiledMMAINS4_8MMA_AtomIJNS4_4SM904GMMA26MMA_64x256x16_F32F16F16_SSILNSO_5MajorE0ELSQ_0ELNSO_7ScaleInE1ELSR_1EEEEEENS4_6LayoutINS5_IJSC_SB_SB_EEENS5_IJSB_NSA_ILi0EEESW_EEEEENS5_IJNS4_10UnderscoreESZ_SZ_EEEEENS4_23SM90_TMA_LOAD_MULTICASTENS4_14ComposedLayoutINS4_7SwizzleILi2ELi4ELi3EEENS4_18smem_ptr_flag_bitsILi16EEENSU_INS5_IJNSA_ILi8EEESH_EEENS5_IJSH_SB_EEEEEEEvNS4_8identityENS4_13SM90_TMA_LOADES1C_vS1D_EENS_8epilogue10collective6detail29Sm90TmaWarpSpecializedAdapterINS1H_15DefaultEpilogueISJ_SK_SK_NS1G_6thread17LinearCombinationISJ_Li1EffLNS1L_9ScaleType4KindE0ELNS_15FloatRoundStyleE2ESJ_EENS1_15EpilogueDefaultEEEEEvvEEEEvNT_6ParamsE)
        /*1a68*/ 	.short	0x0210
        /*1a6a*/ 	.short	0x0470


	//----- nvinfo : EIATTR_SW_WAR
	.align		4
.L_45:
        /*1a6c*/ 	.byte	0x04, 0x36
        /*1a6e*/ 	.short	(.L_47 - .L_46)
.L_46:
        /*1a70*/ 	.word	0x00000008
.L_47:


//--------------------- .nv.callgraph             --------------------------
	.section	.nv.callgraph,"",@"SHT_CUDA_CALLGRAPH"
	.align	4
	.sectionentsize	8
	.align		4
        /*0000*/ 	.word	0x00000000
	.align		4
        /*0004*/ 	.word	0xffffffff
	.align		4
        /*0008*/ 	.word	index@(_ZN7cutlass13device_kernelINS_4gemm6kernel13GemmUniversalIN4cute5tupleIJiiiiEEENS1_10collective13CollectiveMmaINS1_34MainloopSm90TmaGmmaWarpSpecializedILi4ENS5_IJNS4_1CILi1EEENSA_ILi2EEESB_EEENS1_35KernelTmaWarpSpecializedCooperativeEEENS5_IJNSA_ILi256EEESG_NSA_ILi32EEEEEENS_6half_tENS5_IJlSB_lEEESJ_SK_NS4_8TiledMMAINS4_8MMA_AtomIJNS4_4SM904GMMA26MMA_64x256x16_F32F16F16_SSILNSO_5MajorE0ELSQ_0ELNSO_7ScaleInE1ELSR_1EEEEEENS4_6LayoutINS5_IJSC_SB_SB_EEENS5_IJSB_NSA_ILi0EEESW_EEEEENS5_IJNS4_10UnderscoreESZ_SZ_EEEEENS4_23SM90_TMA_LOAD_MULTICASTENS4_14ComposedLayoutINS4_7SwizzleILi2ELi4ELi3EEENS4_18smem_ptr_flag_bitsILi16EEENSU_INS5_IJNSA_ILi8EEESH_EEENS5_IJSH_SB_EEEEEEEvNS4_8identityENS4_13SM90_TMA_LOADES1C_vS1D_EENS_8epilogue10collective6detail29Sm90TmaWarpSpecializedAdapterINS1H_15DefaultEpilogueISJ_SK_SK_NS1G_6thread17LinearCombinationISJ_Li1EffLNS1L_9ScaleType4KindE0ELNS_15FloatRoundStyleE2ESJ_EENS1_15EpilogueDefaultEEEEEvvEEEEvNT_6ParamsE)
	.align		4
        /*000c*/ 	.word	index@(__assertfail)
	.align		4
        /*0010*/ 	.word	0x00000000
	.align		4
        /*0014*/ 	.word	0xfffffffe
	.align		4
        /*0018*/ 	.word	0x00000000
	.align		4
        /*001c*/ 	.word	0xfffffffd
	.align		4
        /*0020*/ 	.word	0x00000000
	.align		4
        /*0024*/ 	.word	0xfffffffc


//--------------------- .nv.constant4             --------------------------
	.section	.nv.constant4,"a",@progbits
	.align	8
	.align		8
.nv.constant4:
        /*0000*/ 	.dword	__assertfail
	.align		8
        /*0008*/ 	.dword	__unnamed_1
	.align		8
        /*0010*/ 	.dword	_ZN39_INTERNAL_ed5693ed_4_k_cu_35815782_31114cuda3std3__45__cpo5beginE
	.align		8
        /*0018*/ 	.dword	_ZN39_INTERNAL_ed5693ed_4_k_cu_35815782_31114cuda3std3__45__cpo3endE
	.align		8
        /*0020*/ 	.dword	_ZN39_INTERNAL_ed5693ed_4_k_cu_35815782_31114cuda3std3__45__cpo6cbeginE
	.align		8
        /*0028*/ 	.dword	_ZN39_INTERNAL_ed5693ed_4_k_cu_35815782_31114cuda3std3__45__cpo4cendE
	.align		8
        /*0030*/ 	.dword	_ZN39_INTERNAL_ed5693ed_4_k_cu_35815782_31114cuda3std3__441_GLOBAL__N__ed5693ed_4_k_cu_35815782_31116ignoreE
	.align		8
        /*0038*/ 	.dword	_ZN39_INTERNAL_ed5693ed_4_k_cu_35815782_31114cuda3std3__419piecewise_constructE
	.align		8
        /*0040*/ 	.dword	_ZN39_INTERNAL_ed5693ed_4_k_cu_35815782_31114cuda3std3__48in_placeE
	.align		8
        /*0048*/ 	.dword	_ZN39_INTERNAL_ed5693ed_4_k_cu_35815782_31114cuda3std6ranges3__45__cpo4swapE
	.align		8
        /*0050*/ 	.dword	_ZN39_INTERNAL_ed5693ed_4_k_cu_35815782_31114cuda3std6ranges3__45__cpo9iter_moveE
	.align		8
        /*0058*/ 	.dword	_ZN39_INTERNAL_ed5693ed_4_k_cu_35815782_31114cute7productE
	.align		8
        /*0060*/ 	.dword	_ZN39_INTERNAL_ed5693ed_4_k_cu_35815782_31114cute1_E
	.align		8
        /*0068*/ 	.dword	$str$22
	.align		8
        /*0070*/ 	.dword	$str$23


//--------------------- .text._ZN7cutlass13device_kernelINS_4gemm6kernel13GemmUniversalIN4cute5tupleIJiiiiEEENS1_10collective13CollectiveMmaINS1_34MainloopSm90TmaGmmaWarpSpecializedILi4ENS5_IJNS4_1CILi1EEENSA_ILi2EEESB_EEENS1_35KernelTmaWarpSpecializedCooperativeEEENS5_IJNSA_ILi256EEESG_NSA_ILi32EEEEEENS_6half_tENS5_IJlSB_lEEESJ_SK_NS4_8TiledMMAINS4_8MMA_AtomIJNS4_4SM904GMMA26MMA_64x256x16_F32F16F16_SSILNSO_5MajorE0ELSQ_0ELNSO_7ScaleInE1ELSR_1EEEEEENS4_6LayoutINS5_IJSC_SB_SB_EEENS5_IJSB_NSA_ILi0EEESW_EEEEENS5_IJNS4_10UnderscoreESZ_SZ_EEEEENS4_23SM90_TMA_LOAD_MULTICASTENS4_14ComposedLayoutINS4_7SwizzleILi2ELi4ELi3EEENS4_18smem_ptr_flag_bitsILi16EEENSU_INS5_IJNSA_ILi8EEESH_EEENS5_IJSH_SB_EEEEEEEvNS4_8identityENS4_13SM90_TMA_LOADES1C_vS1D_EENS_8epilogue10collective6detail29Sm90TmaWarpSpecializedAdapterINS1H_15DefaultEpilogueISJ_SK_SK_NS1G_6thread17LinearCombinationISJ_Li1EffLNS1L_9ScaleType4KindE0ELNS_15FloatRoundStyleE2ESJ_EENS1_15EpilogueDefaultEEEEEvvEEEEvNT_6ParamsE --------------------------
	.section	.text._ZN7cutlass13device_kernelINS_4gemm6kernel13GemmUniversalIN4cute5tupleIJiiiiEEENS1_10collective13CollectiveMmaINS1_34MainloopSm90TmaGmmaWarpSpecializedILi4ENS5_IJNS4_1CILi1EEENSA_ILi2EEESB_EEENS1_35KernelTmaWarpSpecializedCooperativeEEENS5_IJNSA_ILi256EEESG_NSA_ILi32EEEEEENS_6half_tENS5_IJlSB_lEEESJ_SK_NS4_8TiledMMAINS4_8MMA_AtomIJNS4_4SM904GMMA26MMA_64x256x16_F32F16F16_SSILNSO_5MajorE0ELSQ_0ELNSO_7ScaleInE1ELSR_1EEEEEENS4_6LayoutINS5_IJSC_SB_SB_EEENS5_IJSB_NSA_ILi0EEESW_EEEEENS5_IJNS4_10UnderscoreESZ_SZ_EEEEENS4_23SM90_TMA_LOAD_MULTICASTENS4_14ComposedLayoutINS4_7SwizzleILi2ELi4ELi3EEENS4_18smem_ptr_flag_bitsILi16EEENSU_INS5_IJNSA_ILi8EEESH_EEENS5_IJSH_SB_EEEEEEEvNS4_8identityENS4_13SM90_TMA_LOADES1C_vS1D_EENS_8epilogue10collective6detail29Sm90TmaWarpSpecializedAdapterINS1H_15DefaultEpilogueISJ_SK_SK_NS1G_6thread17LinearCombinationISJ_Li1EffLNS1L_9ScaleType4KindE0ELNS_15FloatRoundStyleE2ESJ_EENS1_15EpilogueDefaultEEEEEvvEEEEvNT_6ParamsE,"ax",@progbits
	.align	128
.text._ZN7cutlass13device_kernelINS_4gemm6kernel13GemmUniversalIN4cute5tupleIJiiiiEEENS1_10collective13CollectiveMmaINS1_34MainloopSm90TmaGmmaWarpSpecializedILi4ENS5_IJNS4_1CILi1EEENSA_ILi2EEESB_EEENS1_35KernelTmaWarpSpecializedCooperativeEEENS5_IJNSA_ILi256EEESG_NSA_ILi32EEEEEENS_6half_tENS5_IJlSB_lEEESJ_SK_NS4_8TiledMMAINS4_8MMA_AtomIJNS4_4SM904GMMA26MMA_64x256x16_F32F16F16_SSILNSO_5MajorE0ELSQ_0ELNSO_7ScaleInE1ELSR_1EEEEEENS4_6LayoutINS5_IJSC_SB_SB_EEENS5_IJSB_NSA_ILi0EEESW_EEEEENS5_IJNS4_10UnderscoreESZ_SZ_EEEEENS4_23SM90_TMA_LOAD_MULTICASTENS4_14ComposedLayoutINS4_7SwizzleILi2ELi4ELi3EEENS4_18smem_ptr_flag_bitsILi16EEENSU_INS5_IJNSA_ILi8EEESH_EEENS5_IJSH_SB_EEEEEEEvNS4_8identityENS4_13SM90_TMA_LOADES1C_vS1D_EENS_8epilogue10collective6detail29Sm90TmaWarpSpecializedAdapterINS1H_15DefaultEpilogueISJ_SK_SK_NS1G_6thread17LinearCombinationISJ_Li1EffLNS1L_9ScaleType4KindE0ELNS_15FloatRoundStyleE2ESJ_EENS1_15EpilogueDefaultEEEEEvvEEEEvNT_6ParamsE:
        .type           _ZN7cutlass13device_kernelINS_4gemm6kernel13GemmUniversalIN4cute5tupleIJiiiiEEENS1_10collective13CollectiveMmaINS1_34MainloopSm90TmaGmmaWarpSpecializedILi4ENS5_IJNS4_1CILi1EEENSA_ILi2EEESB_EEENS1_35KernelTmaWarpSpecializedCooperativeEEENS5_IJNSA_ILi256EEESG_NSA_ILi32EEEEEENS_6half_tENS5_IJlSB_lEEESJ_SK_NS4_8TiledMMAINS4_8MMA_AtomIJNS4_4SM904GMMA26MMA_64x256x16_F32F16F16_SSILNSO_5MajorE0ELSQ_0ELNSO_7ScaleInE1ELSR_1EEEEEENS4_6LayoutINS5_IJSC_SB_SB_EEENS5_IJSB_NSA_ILi0EEESW_EEEEENS5_IJNS4_10UnderscoreESZ_SZ_EEEEENS4_23SM90_TMA_LOAD_MULTICASTENS4_14ComposedLayoutINS4_7SwizzleILi2ELi4ELi3EEENS4_18smem_ptr_flag_bitsILi16EEENSU_INS5_IJNSA_ILi8EEESH_EEENS5_IJSH_SB_EEEEEEEvNS4_8identityENS4_13SM90_TMA_LOADES1C_vS1D_EENS_8epilogue10collective6detail29Sm90TmaWarpSpecializedAdapterINS1H_15DefaultEpilogueISJ_SK_SK_NS1G_6thread17LinearCombinationISJ_Li1EffLNS1L_9ScaleType4KindE0ELNS_15FloatRoundStyleE2ESJ_EENS1_15EpilogueDefaultEEEEEvvEEEEvNT_6ParamsE,@function
        .size           _ZN7cutlass13device_kernelINS_4gemm6kernel13GemmUniversalIN4cute5tupleIJiiiiEEENS1_10collective13CollectiveMmaINS1_34MainloopSm90TmaGmmaWarpSpecializedILi4ENS5_IJNS4_1CILi1EEENSA_ILi2EEESB_EEENS1_35KernelTmaWarpSpecializedCooperativeEEENS5_IJNSA_ILi256EEESG_NSA_ILi32EEEEEENS_6half_tENS5_IJlSB_lEEESJ_SK_NS4_8TiledMMAINS4_8MMA_AtomIJNS4_4SM904GMMA26MMA_64x256x16_F32F16F16_SSILNSO_5MajorE0ELSQ_0ELNSO_7ScaleInE1ELSR_1EEEEEENS4_6LayoutINS5_IJSC_SB_SB_EEENS5_IJSB_NSA_ILi0EEESW_EEEEENS5_IJNS4_10UnderscoreESZ_SZ_EEEEENS4_23SM90_TMA_LOAD_MULTICASTENS4_14ComposedLayoutINS4_7SwizzleILi2ELi4ELi3EEENS4_18smem_ptr_flag_bitsILi16EEENSU_INS5_IJNSA_ILi8EEESH_EEENS5_IJSH_SB_EEEEEEEvNS4_8identityENS4_13SM90_TMA_LOADES1C_vS1D_EENS_8epilogue10collective6detail29Sm90TmaWarpSpecializedAdapterINS1H_15DefaultEpilogueISJ_SK_SK_NS1G_6thread17LinearCombinationISJ_Li1EffLNS1L_9ScaleType4KindE0ELNS_15FloatRoundStyleE2ESJ_EENS1_15EpilogueDefaultEEEEEvvEEEEvNT_6ParamsE,(.L_x_579 - _ZN7cutlass13device_kernelINS_4gemm6kernel13GemmUniversalIN4cute5tupleIJiiiiEEENS1_10collective13CollectiveMmaINS1_34MainloopSm90TmaGmmaWarpSpecializedILi4ENS5_IJNS4_1CILi1EEENSA_ILi2EEESB_EEENS1_35KernelTmaWarpSpecializedCooperativeEEENS5_IJNSA_ILi256EEESG_NSA_ILi32EEEEEENS_6half_tENS5_IJlSB_lEEESJ_SK_NS4_8TiledMMAINS4_8MMA_AtomIJNS4_4SM904GMMA26MMA_64x256x16_F32F16F16_SSILNSO_5MajorE0ELSQ_0ELNSO_7ScaleInE1ELSR_1EEEEEENS4_6LayoutINS5_IJSC_SB_SB_EEENS5_IJSB_NSA_ILi0EEESW_EEEEENS5_IJNS4_10UnderscoreESZ_SZ_EEEEENS4_23SM90_TMA_LOAD_MULTICASTENS4_14ComposedLayoutINS4_7SwizzleILi2ELi4ELi3EEENS4_18smem_ptr_flag_bitsILi16EEENSU_INS5_IJNSA_ILi8EEESH_EEENS5_IJSH_SB_EEEEEEEvNS4_8identityENS4_13SM90_TMA_LOADES1C_vS1D_EENS_8epilogue10collective6detail29Sm90TmaWarpSpecializedAdapterINS1H_15DefaultEpilogueISJ_SK_SK_NS1G_6thread17LinearCombinationISJ_Li1EffLNS1L_9ScaleType4KindE0ELNS_15FloatRoundStyleE2ESJ_EENS1_15EpilogueDefaultEEEEEvvEEEEvNT_6ParamsE)
        .other          _ZN7cutlass13device_kernelINS_4gemm6kernel13GemmUniversalIN4cute5tupleIJiiiiEEENS1_10collective13CollectiveMmaINS1_34MainloopSm90TmaGmmaWarpSpecializedILi4ENS5_IJNS4_1CILi1EEENSA_ILi2EEESB_EEENS1_35KernelTmaWarpSpecializedCooperativeEEENS5_IJNSA_ILi256EEESG_NSA_ILi32EEEEEENS_6half_tENS5_IJlSB_lEEESJ_SK_NS4_8TiledMMAINS4_8MMA_AtomIJNS4_4SM904GMMA26MMA_64x256x16_F32F16F16_SSILNSO_5MajorE0ELSQ_0ELNSO_7ScaleInE1ELSR_1EEEEEENS4_6LayoutINS5_IJSC_SB_SB_EEENS5_IJSB_NSA_ILi0EEESW_EEEEENS5_IJNS4_10UnderscoreESZ_SZ_EEEEENS4_23SM90_TMA_LOAD_MULTICASTENS4_14ComposedLayoutINS4_7SwizzleILi2ELi4ELi3EEENS4_18smem_ptr_flag_bitsILi16EEENSU_INS5_IJNSA_ILi8EEESH_EEENS5_IJSH_SB_EEEEEEEvNS4_8identityENS4_13SM90_TMA_LOADES1C_vS1D_EENS_8epilogue10collective6detail29Sm90TmaWarpSpecializedAdapterINS1H_15DefaultEpilogueISJ_SK_SK_NS1G_6thread17LinearCombinationISJ_Li1EffLNS1L_9ScaleType4KindE0ELNS_15FloatRoundStyleE2ESJ_EENS1_15EpilogueDefaultEEEEEvvEEEEvNT_6ParamsE,@"STO_CUDA_ENTRY STV_DEFAULT"
_ZN7cutlass13device_kernelINS_4gemm6kernel13GemmUniversalIN4cute5tupleIJiiiiEEENS1_10collective13CollectiveMmaINS1_34MainloopSm90TmaGmmaWarpSpecializedILi4ENS5_IJNS4_1CILi1EEENSA_ILi2EEESB_EEENS1_35KernelTmaWarpSpecializedCooperativeEEENS5_IJNSA_ILi256EEESG_NSA_ILi32EEEEEENS_6half_tENS5_IJlSB_lEEESJ_SK_NS4_8TiledMMAINS4_8MMA_AtomIJNS4_4SM904GMMA26MMA_64x256x16_F32F16F16_SSILNSO_5MajorE0ELSQ_0ELNSO_7ScaleInE1ELSR_1EEEEEENS4_6LayoutINS5_IJSC_SB_SB_EEENS5_IJSB_NSA_ILi0EEESW_EEEEENS5_IJNS4_10UnderscoreESZ_SZ_EEEEENS4_23SM90_TMA_LOAD_MULTICASTENS4_14ComposedLayoutINS4_7SwizzleILi2ELi4ELi3EEENS4_18smem_ptr_flag_bitsILi16EEENSU_INS5_IJNSA_ILi8EEESH_EEENS5_IJSH_SB_EEEEEEEvNS4_8identityENS4_13SM90_TMA_LOADES1C_vS1D_EENS_8epilogue10collective6detail29Sm90TmaWarpSpecializedAdapterINS1H_15DefaultEpilogueISJ_SK_SK_NS1G_6thread17LinearCombinationISJ_Li1EffLNS1L_9ScaleType4KindE0ELNS_15FloatRoundStyleE2ESJ_EENS1_15EpilogueDefaultEEEEEvvEEEEvNT_6ParamsE:
[----:B------:R-:W0:Y:S02]  /*0000*/  LDC R1, c[0x0][0x28] ;  /* 0x00000a00ff017b82 */ /* 0x000e240000000800 */
[----:B0-----:R-:W-:Y:S01]  /*0010*/  VIADD R1, R1, 0xfffffb40 ;  /* 0xfffffb4001017836 */ /* 0x001fe20000000000 */
[----:B------:R-:W0:Y:S01]  /*0020*/  S2R R5, SR_TID.X ;  /* 0x0000000000057919 */ /* 0x000e220000002100 */
[----:B------:R-:W-:Y:S01]  /*0030*/  ELECT P0, URZ, PT ;  /* 0x00000000003f782f */ /* 0x000fe20003800000 */
[----:B------:R-:W-:Y:S01]  /*0040*/  BSSY B0, `(.L_x_0) ;  /* 0x0000015000007945 */ /* 0x000fe20003800000 */
[--C-:B0-----:R-:W-:Y:S02]  /*0050*/  SHF.R.U32.HI R0, RZ, 0x5, R5.reuse ;  /* 0x00000005ff007819 */ /* 0x101fe40000011605 */
[----:B------:R-:W-:-:S03]  /*0060*/  SHF.R.U32.HI R2, RZ, 0x7, R5 ;  /* 0x00000007ff027819 */ /* 0x000fc60000011605 */
[----:B------:R-:W0:Y:S04]  /*0070*/  SHFL.IDX PT, R3, R0, RZ, 0x1f ;  /* 0x00001fff00037589 */ /* 0x000e2800000e0000 */
[----:B------:R-:W1:Y:S01]  /*0080*/  SHFL.IDX PT, R2, R2, RZ, 0x1f ;  /* 0x00001fff02027589 */ /* 0x000e6200000e0000 */
[----:B0-----:R-:W-:Y:S02]  /*0090*/  R2UR UR9, R3 ;  /* 0x00000000030972ca */ /* 0x001fe400000e0000 */
[----:B-1----:R-:W-:-:S11]  /*00a0*/  R2UR UR5, R2 ;  /* 0x00000000020572ca */ /* 0x002fd600000e0000 */
[----:B------:R-:W-:Y:S02]  /*00b0*/  USHF.R.S32.HI UR4, URZ, 0x1f, UR9 ;  /* 0x0000001f3f047899 */ /* 0x000fe40008011409 */
[----:B------:R-:W-:Y:S02]  /*00c0*/  ISETP.NE.OR P0, PT, RZ, UR9, !P0 ;  /* 0x00000009ff007c0c */ /* 0x000fe4000c705670 */
[----:B------:R-:W-:-:S04]  /*00d0*/  ULEA.HI UR4, UR4, UR9, URZ, 0x2 ;  /* 0x0000000904047291 */ /* 0x000fc8000f8f103f */
[----:B------:R-:W-:-:S04]  /*00e0*/  ULOP3.LUT UR4, UR4, 0xfffffffc, URZ, 0xc0, !UPT ;  /* 0xfffffffc04047892 */ /* 0x000fc8000f8ec03f */
[----:B------:R-:W-:-:S03]  /*00f0*/  UIADD3 UR9, UR9, -UR4, URZ ;  /* 0x8000000409097290 */ /* 0x000fc6000fffe03f */
[----:B------:R-:W-:Y:S09]  /*0100*/  @P0 BRA `(.L_x_1) ;  /* 0x0000000000200947 */ /* 0x000ff20003800000 */
[----:B------:R-:W-:Y:S02]  /*0110*/  ULDC.64 UR6, c[0x0][0x198] ;  /* 0x0000660000067ab9 */ /* 0x000fe40000000a00 */
[----:B------:R-:W-:Y:S02]  /*0120*/  UIADD3 UR10, UP0, UR6, 0xf0, URZ ;  /* 0x000000f0060a7890 */ /* 0x000fe4000ff1e03f */
[----:B------:R-:W-:Y:S02]  /*0130*/  UIADD3 UR6, UP1, UR6, 0x1f0, URZ ;  /* 0x000001f006067890 */ /* 0x000fe4000ff3e03f */
[----:B------:R-:W-:Y:S02]  /*0140*/  UIADD3.X UR11, URZ, UR7, URZ, UP0, !UPT ;  /* 0x000000073f0b7290 */ /* 0x000fe400087fe43f */
[----:B------:R-:W-:-:S07]  /*0150*/  UIADD3.X UR7, URZ, UR7, URZ, UP1, !UPT ;  /* 0x000000073f077290 */ /* 0x000fce0008ffe43f */
[----:B------:R0:W-:Y:S02]  /*0160*/  UTMACCTL.PF [UR10] ;  /* 0x000000000a0079b9 */ /* 0x0001e40008040000 */
[----:B------:R0:W-:Y:S02]  /*0170*/  UTMACCTL.PF [UR6] ;  /* 0x00000000060079b9 */ /* 0x0001e40008040000 */
[----:B0-----:R-:W-:Y:S01]  /*0180*/  NOP ;  /* 0x0000000000007918 */ /* 0x001fe20000000000 */
.L_x_1:
[----:B------:R-:W-:Y:S05]  /*0190*/  BSYNC B0 ;  /* 0x0000000000007941 */ /* 0x000fea0003800000 */
.L_x_0:
[----:B------:R-:W0:Y:S01]  /*01a0*/  SHFL.IDX PT, R2, R0, RZ, 0x1f ;  /* 0x00001fff00027589 */ /* 0x000e2200000e0000 */
[----:B------:R-:W-:Y:S01]  /*01b0*/  UISETP.NE.AND UP0, UPT, UR9, 0x3, UPT ;  /* 0x000000030900788c */ /* 0x000fe2000bf05270 */
[----:B------:R-:W-:Y:S01]  /*01c0*/  ISETP.NE.AND P2, PT, RZ, UR5, PT ;  /* 0x00000005ff007c0c */ /* 0x000fe2000bf45270 */
[----:B------:R-:W-:Y:S02]  /*01d0*/  UIADD3 UR16, UR5, -0x1, URZ ;  /* 0xffffffff05107890 */ /* 0x000fe4000fffe03f */
[----:B------:R-:W-:Y:S02]  /*01e0*/  UISETP.EQ.OR UP0, UPT, UR9, URZ, !UP0 ;  /* 0x0000003f0900728c */ /* 0x000fe4000c702670 */
[----:B------:R-:W-:Y:S02]  /*01f0*/  UISETP.GE.U32.AND UP1, UPT, UR16, 0x2, UPT ;  /* 0x000000021000788c */ /* 0x000fe4000bf26070 */
[----:B------:R-:W-:-:S04]  /*0200*/  UISETP.EQ.AND UP0, UPT, UR5, URZ, UP0 ;  /* 0x0000003f0500728c */ /* 0x000fc80008702270 */
[----:B------:R-:W-:-:S04]  /*0210*/  USEL UR40, URZ, 0x1, !UP0 ;  /* 0x000000013f287887 */ /* 0x000fc8000c000000 */
[----:B------:R-:W-:Y:S01]  /*0220*/  USEL UR40, UR40, 0x2, UP1 ;  /* 0x0000000228287887 */ /* 0x000fe20008800000 */
[----:B0-----:R-:W-:-:S13]  /*0230*/  ISETP.NE.AND P0, PT, R2, RZ, PT ;  /* 0x000000ff0200720c */ /* 0x001fda0003f05270 */
[----:B------:R-:W-:Y:S05]  /*0240*/  @P0 BRA `(.L_x_2) ;  /* 0x0000000000580947 */ /* 0x000fea0003800000 */
[----:B------:R-:W0:Y:S01]  /*0250*/  S2UR UR8, SR_CgaCtaId ;  /* 0x00000000000879c3 */ /* 0x000e220000008800 */
[----:B------:R-:W-:Y:S01]  /*0260*/  UMOV UR4, 0x400 ;  /* 0x0000040000047882 */ /* 0x000fe20000000000 */
[----:B------:R-:W-:Y:S01]  /*0270*/  UMOV UR5, 0x1 ;  /* 0x0000000100057882 */ /* 0x000fe20000000000 */
[----:B------:R-:W-:Y:S01]  /*0280*/  UMOV UR6, 0x4 ;  /* 0x0000000400067882 */ /* 0x000fe20000000000 */
[----:B------:R-:W-:Y:S01]  /*0290*/  ELECT P0, URZ, PT ;  /* 0x00000000003f782f */ /* 0x000fe20003800000 */
[----:B------:R-:W-:-:S04]  /*02a0*/  UIADD3 UR6, -UR6, 0x100000, URZ ;  /* 0x0010000006067890 */ /* 0x000fc8000fffe13f */
[----:B------:R-:W-:Y:S02]  /*02b0*/  USHF.L.U32 UR7, UR6, 0xb, URZ ;  /* 0x0000000b06077899 */ /* 0x000fe4000800063f */
[----:B------:R-:W-:Y:S02]  /*02c0*/  USHF.L.U32 UR6, UR6, 0x1, URZ ;  /* 0x0000000106067899 */ /* 0x000fe4000800063f */
[----:B0-----:R-:W-:Y:S02]  /*02d0*/  ULEA UR8, UR8, UR4, 0x18 ;  /* 0x0000000408087291 */ /* 0x001fe4000f8ec03f */
[----:B------:R-:W-:-:S04]  /*02e0*/  UIADD3 UR4, -UR5, 0x100000, URZ ;  /* 0x0010000005047890 */ /* 0x000fc8000fffe13f */
[----:B------:R-:W-:Y:S02]  /*02f0*/  USHF.L.U32 UR5, UR4, 0xb, URZ ;  /* 0x0000000b04057899 */ /* 0x000fe4000800063f */
[----:B------:R-:W-:Y:S01]  /*0300*/  USHF.L.U32 UR4, UR4, 0x1, URZ ;  /* 0x0000000104047899 */ /* 0x000fe2000800063f */
[----:B------:R-:W0:Y:S11]  /*0310*/  FENCE.VIEW.ASYNC.S ;  /* 0x00000000000073c6 */ /* 0x000e360000000000 */
[----:B0-----:R0:W1:Y:S01]  /*0320*/  SYNCS.EXCH.64 URZ, [UR8], UR4 ;  /* 0x00000004083f75b2 */ /* 0x0010620008000100 */
[----:B------:R0:W2:Y:S01]  /*0330*/  SYNCS.EXCH.64 URZ, [UR8+0x20], UR6 ;  /* 0x00002006083f75b2 */ /* 0x0000a20008000100 */
[----:B------:R0:W3:Y:S01]  /*0340*/  SYNCS.EXCH.64 URZ, [UR8+0x8], UR4 ;  /* 0x00000804083f75b2 */ /* 0x0000e20008000100 */
[----:B------:R0:W4:Y:S01]  /*0350*/  SYNCS.EXCH.64 URZ, [UR8+0x28], UR6 ;  /* 0x00002806083f75b2 */ /* 0x0001220008000100 */
[----:B------:R0:W0:Y:S01]  /*0360*/  SYNCS.EXCH.64 URZ, [UR8+0x10], UR4 ;  /* 0x00001004083f75b2 */ /* 0x0000220008000100 */
[----:B------:R0:W0:Y:S01]  /*0370*/  SYNCS.EXCH.64 URZ, [UR8+0x30], UR6 ;  /* 0x00003006083f75b2 */ /* 0x0000220008000100 */
[----:B------:R0:W0:Y:S01]  /*0380*/  SYNCS.EXCH.64 URZ, [UR8+0x18], UR4 ;  /* 0x00001804083f75b2 */ /* 0x0000220008000100 */
[----:B------:R0:W0:Y:S01]  /*0390*/  SYNCS.EXCH.64 URZ, [UR8+0x38], UR6 ;  /* 0x00003806083f75b2 */ /* 0x0000220008000100 */
[----:B------:R-:W-:Y:S01]  /*03a0*/  NOP ;  /* 0x0000000000007918 */ /* 0x000fe20000000000 */
.L_x_2:
[----:B------:R-:W5:Y:S01]  /*03b0*/  S2UR UR10, SR_CTAID.Y ;  /* 0x00000000000a79c3 */ /* 0x000f620000002600 */
[----:B------:R-:W1:Y:S01]  /*03c0*/  SHFL.IDX PT, R0, R0, RZ, 0x1f ;  /* 0x00001fff00007589 */ /* 0x000e6200000e0000 */
[----:B------:R-:W-:Y:S02]  /*03d0*/  SHF.R.S32.HI R3, RZ, 0x1f, R5 ;  /* 0x0000001fff037819 */ /* 0x000fe40000011405 */
[----:B------:R-:W-:Y:S02]  /*03e0*/  ELECT P0, URZ, PT ;  /* 0x00000000003f782f */ /* 0x000fe40003800000 */
[----:B------:R-:W-:Y:S01]  /*03f0*/  SHF.R.S32.HI R7, RZ, 0x1f, R2 ;  /* 0x0000001fff077819 */ /* 0x000fe20000011402 */
[----:B0-----:R-:W-:Y:S01]  /*0400*/  ULDC UR4, c[0x0][0x154] ;  /* 0x0000550000047ab9 */ /* 0x001fe20000000800 */
[----:B------:R-:W-:Y:S01]  /*0410*/  LEA.HI R3, R3, R5, RZ, 0x7 ;  /* 0x0000000503037211 */ /* 0x000fe200078f38ff */
[----:B------:R-:W-:Y:S01]  /*0420*/  ULDC UR11, c[0x0][0x148] ;  /* 0x00005200000b7ab9 */ /* 0x000fe20000000800 */
[----:B------:R-:W0:Y:S01]  /*0430*/  S2UR UR13, SR_CTAID.X ;  /* 0x00000000000d79c3 */ /* 0x000e220000002500 */
[----:B------:R-:W-:Y:S01]  /*0440*/  LEA.HI R7, R7, R2, RZ, 0x2 ;  /* 0x0000000207077211 */ /* 0x000fe200078f10ff */
[----:B------:R-:W-:Y:S01]  /*0450*/  NOP ;  /* 0x0000000000007918 */ /* 0x000fe20000000000 */
[----:B------:R-:W-:Y:S01]  /*0460*/  LOP3.LUT R3, R3, 0xffffff80, RZ, 0xc0, !PT ;  /* 0xffffff8003037812 */ /* 0x000fe200078ec0ff */
[----:B------:R-:W-:Y:S01]  /*0470*/  NOP ;  /* 0x0000000000007918 */ /* 0x000fe20000000000 */
[----:B------:R-:W-:-:S03]  /*0480*/  LOP3.LUT R7, R7, 0x3ffffffc, RZ, 0xc0, !PT ;  /* 0x3ffffffc07077812 */ /* 0x000fc600078ec0ff */
[----:B------:R-:W-:Y:S02]  /*0490*/  IMAD.IADD R3, R5, 0x1, -R3 ;  /* 0x0000000105037824 */ /* 0x000fe400078e0a03 */
[----:B------:R-:W-:Y:S01]  /*04a0*/  IMAD.IADD R2, R2, 0x1, -R7 ;  /* 0x0000000102027824 */ /* 0x000fe200078e0a07 */
[----:B-----5:R-:W-:Y:S02]  /*04b0*/  I2FP.F32.U32 R4, UR10 ;  /* 0x0000000a00047c45 */ /* 0x020fe40008201000 */
[----:B-1----:R-:W-:Y:S02]  /*04c0*/  ISETP.NE.OR P0, PT, R0, RZ, !P0 ;  /* 0x000000ff0000720c */ /* 0x002fe40004705670 */
[----:B------:R-:W-:Y:S01]  /*04d0*/  SHF.R.S32.HI R0, RZ, 0x1f, R3 ;  /* 0x0000001fff007819 */ /* 0x000fe20000011403 */
[----:B------:R-:W-:Y:S01]  /*04e0*/  FMUL R8, R4, UR4 ;  /* 0x0000000404087c20 */ /* 0x000fe20008400000 */
[----:B------:R-:W-:Y:S01]  /*04f0*/  ULDC UR4, c[0x0][0x150] ;  /* 0x0000540000047ab9 */ /* 0x000fe20000000800 */
[----:B0-----:R-:W-:-:S02]  /*0500*/  I2FP.F32.U32 R4, UR13 ;  /* 0x0000000d00047c45 */ /* 0x001fc40008201000 */
[----:B------:R-:W-:Y:S02]  /*0510*/  LEA.HI R0, R0, R3, RZ, 0x3 ;  /* 0x0000000300007211 */ /* 0x000fe400078f18ff */
[----:B------:R-:W0:Y:S01]  /*0520*/  F2I.U32.TRUNC.NTZ R8, R8 ;  /* 0x0000000800087305 */ /* 0x000e22000020f000 */
[----:B------:R-:W-:Y:S01]  /*0530*/  FMUL R6, R4, UR4 ;  /* 0x0000000404067c20 */ /* 0x000fe20008400000 */
[--C-:B------:R-:W-:Y:S02]  /*0540*/  SHF.R.S32.HI R4, RZ, 0x3, R0.reuse ;  /* 0x00000003ff047819 */ /* 0x100fe40000011400 */
[----:B------:R-:W-:Y:S01]  /*0550*/  VOTEU.ALL UP0, P0 ;  /* 0x00000000003f7886 */ /* 0x000fe20000000000 */
[----:B------:R-:W-:Y:S01]  /*0560*/  SHF.R.S32.HI R5, RZ, 0x1f, R0 ;  /* 0x0000001fff057819 */ /* 0x000fe20000011400 */
[----:B------:R-:W-:Y:S01]  /*0570*/  UMOV UR4, 0x20 ;  /* 0x0000002000047882 */ /* 0x000fe20000000000 */
[----:B------:R-:W1:Y:S01]  /*0580*/  LDC R0, c[0x0][0x140] ;  /* 0x00005000ff007b82 */ /* 0x000e620000000800 */
[----:B------:R-:W5:Y:S01]  /*0590*/  F2I.U32.TRUNC.NTZ R6, R6 ;  /* 0x0000000600067305 */ /* 0x000f62000020f000 */
[----:B------:R-:W-:Y:S01]  /*05a0*/  LEA.HI R5, R5, R4, RZ, 0x2 ;  /* 0x0000000405057211 */ /* 0x000fe200078f10ff */
[----:B------:R-:W-:Y:S01]  /*05b0*/  @!UP0 UMOV UR7, 0x400 ;  /* 0x0000040000078882 */ /* 0x000fe20000000000 */
[----:B------:R-:W-:-:S04]  /*05c0*/  @!UP0 UIADD3 UR4, -UR4, 0x100000, URZ ;  /* 0x0010000004048890 */ /* 0x000fc8000fffe13f */
[----:B------:R-:W-:Y:S02]  /*05d0*/  @!UP0 USHF.L.U32 UR5, UR4, 0xb, URZ ;  /* 0x0000000b04058899 */ /* 0x000fe4000800063f */
[----:B------:R-:W-:Y:S01]  /*05e0*/  @!UP0 USHF.L.U32 UR4, UR4, 0x1, URZ ;  /* 0x0000000104048899 */ /* 0x000fe2000800063f */
[----:B------:R-:W-:Y:S01]  /*05f0*/  LOP3.LUT R5, R5, 0xfffffffc, RZ, 0xc0, !PT ;  /* 0xfffffffc05057812 */ /* 0x000fe200078ec0ff */
[----:B------:R-:W-:Y:S01]  /*0600*/  VOTEU.ALL UP1, P0 ;  /* 0x00000000003f7886 */ /* 0x000fe20000020000 */
[----:B------:R-:W2:Y:S01]  /*0610*/  @!UP0 S2UR UR8, SR_CgaCtaId ;  /* 0x00000000000889c3 */ /* 0x000ea20000008800 */
[----:B0-----:R-:W-:Y:S02]  /*0620*/  R2UR UR12, R8 ;  /* 0x00000000080c72ca */ /* 0x001fe400000e0000 */
[----:B------:R-:W-:Y:S01]  /*0630*/  IMAD.IADD R5, R4, 0x1, -R5 ;  /* 0x0000000104057824 */ /* 0x000fe200078e0a05 */
[----:B-----5:R-:W-:-:S04]  /*0640*/  R2UR UR6, R6 ;  /* 0x00000000060672ca */ /* 0x020fc800000e0000 */
[----:B------:R-:W-:-:S06]  /*0650*/  LEA R2, R2, R5, 0x2 ;  /* 0x0000000502027211 */ /* 0x000fcc00078e10ff */
[----:B------:R-:W-:Y:S01]  /*0660*/  UIADD3 UR12, -UR12, URZ, URZ ;  /* 0x0000003f0c0c7290 */ /* 0x000fe2000fffe13f */
[----:B------:R-:W-:Y:S01]  /*0670*/  IMAD.SHL.U32 R5, R2, 0x4, RZ ;  /* 0x0000000402057824 */ /* 0x000fe200078e00ff */
[----:B-1----:R-:W-:Y:S02]  /*0680*/  ISETP.EQ.U32.AND P3, PT, R0, 0x1, PT ;  /* 0x000000010000780c */ /* 0x002fe40003f62070 */
[----:B------:R-:W-:Y:S02]  /*0690*/  UIMAD UR14, UR11, UR12, UR10 ;  /* 0x0000000c0b0e72a4 */ /* 0x000fe4000f8e020a */
[----:B------:R-:W-:Y:S01]  /*06a0*/  LOP3.LUT R152, R2, 0xc, R5, 0x78, !PT ;  /* 0x0000000c02987812 */ /* 0x000fe200078e7805 */
[----:B------:R-:W-:Y:S02]  /*06b0*/  UIADD3 UR6, -UR6, URZ, URZ ;  /* 0x0000003f06067290 */ /* 0x000fe4000fffe13f */
[----:B--2---:R-:W-:Y:S01]  /*06c0*/  @!UP0 ULEA UR7, UR8, UR7, 0x18 ;  /* 0x0000000708078291 */ /* 0x004fe2000f8ec03f */
[----:B------:R-:W-:Y:S01]  /*06d0*/  ISETP.NE.AND P1, PT, R152, UR14, PT ;  /* 0x0000000e98007c0c */ /* 0x000fe2000bf25270 */
[----:B------:R-:W-:Y:S01]  /*06e0*/  VOTEU.ALL UP0, P0 ;  /* 0x00000000003f7886 */ /* 0x000fe20000000000 */
[----:B------:R-:W-:Y:S01]  /*06f0*/  ULDC UR8, c[0x0][0x144] ;  /* 0x0000510000087ab9 */ /* 0x000fe20000000800 */
[----:B------:R-:W-:Y:S01]  /*0700*/  LOP3.LUT P0, RZ, R3, 0x7, RZ, 0xc0, !PT ;  /* 0x0000000703ff7812 */ /* 0x000fe2000780c0ff */
[----:B------:R-:W-:-:S03]  /*0710*/  UIMAD UR8, UR8, UR6, UR13 ;  /* 0x00000006080872a4 */ /* 0x000fc6000f8e020d */
[----:B------:R-:W-:-:S03]  /*0720*/  ISETP.LT.U32.AND P0, PT, R152, 0x2, !P0 ;  /* 0x000000029800780c */ /* 0x000fc60004701070 */
[----:B------:R-:W-:Y:S01]  /*0730*/  ISETP.EQ.OR P1, PT, RZ, UR8, !P1 ;  /* 0x00000008ff007c0c */ /* 0x000fe2000cf22670 */
[----:B------:R-:W0:Y:S02]  /*0740*/  FENCE.VIEW.ASYNC.S ;  /* 0x00000000000073c6 */ /* 0x000e240000000000 */
[----:B0-----:R0:W1:Y:S01]  /*0750*/  @!UP0 SYNCS.EXCH.64 URZ, [UR7+0x50], UR4 ;  /* 0x00005004073f85b2 */ /* 0x0010620008000100 */
[----:B------:R-:W-:-:S04]  /*0760*/  PLOP3.LUT P0, PT, P0, P1, PT, 0x80, 0x0 ;  /* 0x000000000000781c */ /* 0x000fc80000703070 */
[----:B------:R-:W-:Y:S01]  /*0770*/  P2R R17, PR, RZ, 0x1 ;  /* 0x00000001ff117803 */ /* 0x000fe20000000000 */
[----:B------:R0:W2:Y:S01]  /*0780*/  @!UP1 SYNCS.EXCH.64 URZ, [UR7+0x58], UR4 ;  /* 0x00005804073f95b2 */ /* 0x0000a20008000100 */
[----:B------:R-:W-:Y:S01]  /*0790*/  NOP ;  /* 0x0000000000007918 */ /* 0x000fe20000000000 */
[----:B------:R-:W-:Y:S06]  /*07a0*/  @!P3 BRA `(.L_x_3) ;  /* 0x000000000008b947 */ /* 0x000fec0003800000 */
[----:B-1234-:R-:W-:Y:S01]  /*07b0*/  UCGABAR_ARV ;  /* 0x00000000000079c7 */ /* 0x01efe20008000000 */
[----:B------:R-:W-:Y:S05]  /*07c0*/  BRA `(.L_x_4) ;  /* 0x0000000000047947 */ /* 0x000fea0003800000 */
.L_x_3:
[----:B-1234-:R-:W-:Y:S01]  /*07d0*/  NOP ;  /* 0x0000000000007918 */ /* 0x01efe20000000000 */
.L_x_4:
[----:B0-----:R-:W-:Y:S01]  /*07e0*/  ULDC UR4, c[0x0][0x65c] ;  /* 0x0001970000047ab9 */ /* 0x001fe20000000800 */
[----:B------:R-:W-:Y:S01]  /*07f0*/  UMOV UR5, URZ ;  /* 0x0000003f00057c82 */ /* 0x000fe20008000000 */
[----:B------:R-:W-:-:S03]  /*0800*/  UISETP.NE.AND UP0, UPT, UR4, 0x1, UPT ;  /* 0x000000010400788c */ /* 0x000fc6000bf05270 */
[----:B------:R-:W-:Y:S01]  /*0810*/  UMOV UR4, UR13 ;  /* 0x0000000d00047c82 */ /* 0x000fe20008000000 */
[----:B------:R-:W-:Y:S02]  /*0820*/  UP2UR UR45, UPR, URZ, 0x1 ;  /* 0x000000013f2d7883 */ /* 0x000fe40008000000 */
[----:B------:R-:W-:Y:S02]  /*0830*/  PLOP3.LUT P0, PT, PT, PT, UP0, 0x80, 0x0 ;  /* 0x000000000000781c */ /* 0x000fe40003f0f008 */
[----:B------:R-:W-:Y:S02]  /*0840*/  PLOP3.LUT P1, PT, PT, PT, UP0, 0x80, 0x0 ;  /* 0x000000000000781c */ /* 0x000fe40003f2f008 */
[----:B------:R-:W-:Y:S01]  /*0850*/  PLOP3.LUT P5, PT, PT, PT, UP0, 0x80, 0x0 ;  /* 0x000000000000781c */ /* 0x000fe20003faf008 */
[----:B------:R-:W-:Y:S01]  /*0860*/  @UP0 ULDC UR14, c[0x0][0x10] ;  /* 0x00000400000e0ab9 */ /* 0x000fe20000000800 */
[----:B------:R-:W-:Y:S01]  /*0870*/  @UP0 UMOV UR6, UR10 ;  /* 0x0000000a00060c82 */ /* 0x000fe20008000000 */
[----:B------:R-:W-:Y:S01]  /*0880*/  @UP0 UMOV UR7, URZ ;  /* 0x0000003f00070c82 */ /* 0x000fe20008000000 */
[----:B------:R-:W-:Y:S01]  /*0890*/  PLOP3.LUT P4, PT, PT, PT, UP0, 0x80, 0x0 ;  /* 0x000000000000781c */ /* 0x000fe20003f8f008 */
[----:B------:R-:W-:-:S03]  /*08a0*/  @UP0 UIMAD.WIDE.U32 UR14, UR13, UR14, UR6 ;  /* 0x0000000e0d0e02a5 */ /* 0x000fc6000f8e0006 */
[----:B------:R-:W-:Y:S01]  /*08b0*/  @!UP0 ULDC UR7, c[0x0][0xc] ;  /* 0x0000030000078ab9 */ /* 0x000fe20000000800 */
[----:B------:R-:W-:Y:S01]  /*08c0*/  @UP0 UMOV UR6, URZ ;  /* 0x0000003f00060c82 */ /* 0x000fe20008000000 */
[----:B------:R-:W-:Y:S01]  /*08d0*/  @!UP0 UIMAD.WIDE.U32 UR4, UR10, UR7, UR4 ;  /* 0x000000070a0482a5 */ /* 0x000fe2000f8e0004 */
[----:B------:R-:W-:Y:S01]  /*08e0*/  IMAD.U32 R2, RZ, RZ, UR14 ;  /* 0x0000000eff027e24 */ /* 0x000fe2000f8e00ff */
[----:B------:R-:W-:Y:S02]  /*08f0*/  @UP0 UIADD3 UR6, UR15, UR6, URZ ;  /* 0x000000060f060290 */ /* 0x000fe4000fffe03f */
[----:B------:R-:W-:Y:S02]  /*0900*/  IMAD.U32 R3, RZ, RZ, UR15 ;  /* 0x0000000fff037e24 */ /* 0x000fe4000f8e00ff */
[----:B------:R-:W-:Y:S02]  /*0910*/  @P0 IMAD.MOV.U32 R7, RZ, RZ, R2 ;  /* 0x000000ffff070224 */ /* 0x000fe400078e0002 */
[----:B------:R-:W-:Y:S01]  /*0920*/  IMAD.U32 R2, RZ, RZ, UR4 ;  /* 0x00000004ff027e24 */ /* 0x000fe2000f8e00ff */
[----:B------:R-:W-:Y:S01]  /*0930*/  @P1 MOV R6, UR6 ;  /* 0x0000000600061c02 */ /* 0x000fe20008000f00 */
[----:B------:R-:W-:-:S02]  /*0940*/  IMAD.U32 R5, RZ, RZ, UR5 ;  /* 0x00000005ff057e24 */ /* 0x000fc4000f8e00ff */
[----:B------:R-:W-:Y:S01]  /*0950*/  IMAD.U32 R3, RZ, RZ, UR5 ;  /* 0x00000005ff037e24 */ /* 0x000fe2000f8e00ff */
[----:B------:R-:W-:Y:S01]  /*0960*/  @!P4 MOV R7, R2 ;  /* 0x000000020007c202 */ /* 0x000fe20000000f00 */
[----:B------:R-:W-:Y:S02]  /*0970*/  @!P5 IMAD.MOV.U32 R6, RZ, RZ, R5 ;  /* 0x000000ffff06d224 */ /* 0x000fe400078e0005 */
[----:B------:R-:W-:-:S03]  /*0980*/  IMAD.U32 R4, RZ, RZ, UR4 ;  /* 0x00000004ff047e24 */ /* 0x000fc6000f8e00ff */
[----:B------:R0:W-:Y:S04]  /*0990*/  STL [R1+0x200], R6 ;  /* 0x0002000601007387 */ /* 0x0001e80000100800 */
[----:B------:R0:W-:Y:S01]  /*09a0*/  STL [R1+0x204], R7 ;  /* 0x0002040701007387 */ /* 0x0001e20000100800 */
[----:B------:R-:W-:Y:S05]  /*09b0*/  @!P3 BRA `(.L_x_5) ;  /* 0x00000000000cb947 */ /* 0x000fea0003800000 */
[----:B------:R-:W-:Y:S01]  /*09c0*/  UCGABAR_WAIT ;  /* 0x0000000000007dc7 */ /* 0x000fe20008000000 */
[----:B------:R-:W-:Y:S01]  /*09d0*/  CCTL.IVALL ;  /* 0x00000000ff00798f */ /* 0x000fe20002000000 */
[----:B------:R-:W-:Y:S05]  /*09e0*/  BRA `(.L_x_6) ;  /* 0x0000000000047947 */ /* 0x000fea0003800000 */
.L_x_5:
[----:B------:R-:W-:Y:S06]  /*09f0*/  BAR.SYNC.DEFER_BLOCKING 0x0 ;  /* 0x0000000000007b1d */ /* 0x000fec0000010000 */
.L_x_6:
[----:B------:R-:W-:Y:S05]  /*0a00*/  @!P2 BRA `(.L_x_7) ;  /* 0x0000015c00b4a947 */ /* 0x000fea0003800000 */
[----:B------:R-:W-:-:S06]  /*0a10*/  UISETP.GT.U32.AND UP0, UPT, UR16, 0x1, UPT ;  /* 0x000000011000788c */ /* 0x000fcc000bf04070 */
[----:B------:R-:W-:-:S13]  /*0a20*/  PLOP3.LUT P0, PT, PT, PT, UP0, 0x80, 0x0 ;  /* 0x000000000000781c */ /* 0x000fda0003f0f008 */
[----:B------:R-:W-:Y:S05]  /*0a30*/  @P0 EXIT ;  /* 0x000000000000094d */ /* 0x000fea0003800000 */
[----:B------:R-:W-:Y:S01]  /*0a40*/  ULDC.64 UR4, c[0x0][0x650] ;  /* 0x0001940000047ab9 */ /* 0x000fe20000000a00 */
[----:B------:R-:W-:Y:S01]  /*0a50*/  UMOV UR41, 0xffffffff ;  /* 0xffffffff00297882 */ /* 0x000fe20000000000 */
[----:B------:R-:W-:Y:S01]  /*0a60*/  ISETP.GE.U32.AND P0, PT, R7, UR4, PT ;  /* 0x0000000407007c0c */ /* 0x000fe2000bf06070 */
[----:B------:R-:W-:Y:S01]  /*0a70*/  UMOV UR42, 0xffffffff ;  /* 0xffffffff002a7882 */ /* 0x000fe20000000000 */
[----:B------:R-:W-:Y:S01]  /*0a80*/  UMOV UR43, 0xffffffff ;  /* 0xffffffff002b7882 */ /* 0x000fe20000000000 */
[----:B------:R-:W-:Y:S02]  /*0a90*/  PRMT R0, RZ, 0x7610, R0 ;  /* 0x00007610ff007816 */ /* 0x000fe40000000000 */
[----:B------:R-:W-:-:S13]  /*0aa0*/  ISETP.GE.U32.AND.EX P0, PT, R6, UR5, PT, P0 ;  /* 0x0000000506007c0c */ /* 0x000fda000bf06100 */
[----:B------:R-:W-:Y:S05]  /*0ab0*/  @P0 BRA `(.L_x_8) ;  /* 0x0000000400480947 */ /* 0x000fea0003800000 */
[----:B------:R-:W-:Y:S01]  /*0ac0*/  ULDC.64 UR16, c[0x0][0x628] ;  /* 0x00018a0000107ab9 */ /* 0x000fe20000000a00 */
[C---:B------:R-:W-:Y:S01]  /*0ad0*/  R2UR UR19, R7.reuse ;  /* 0x00000000071372ca */ /* 0x040fe200000e0000 */
[----:B------:R-:W-:Y:S01]  /*0ae0*/  ULDC UR18, c[0x0][0x630] ;  /* 0x00018c0000127ab9 */ /* 0x000fe20000000800 */
[----:B------:R-:W-:Y:S02]  /*0af0*/  ISETP.NE.U32.AND P0, PT, RZ, UR16, PT ;  /* 0x00000010ff007c0c */ /* 0x000fe4000bf05070 */
[----:B------:R-:W-:Y:S02]  /*0b00*/  R2UR UR4, R7 ;  /* 0x00000000070472ca */ /* 0x000fe400000e0000 */
[----:B------:R-:W-:Y:S02]  /*0b10*/  ISETP.NE.AND.EX P0, PT, RZ, UR17, PT, P0 ;  /* 0x00000011ff007c0c */ /* 0x000fe4000bf05300 */
[----:B------:R-:W-:-:S11]  /*0b20*/  R2UR UR5, R6 ;  /* 0x00000000060572ca */ /* 0x000fd600000e0000 */
[----:B------:R-:W-:Y:S05]  /*0b30*/  @!P0 BRA `(.L_x_9) ;  /* 0x0000000000308947 */ /* 0x000fea0003800000 */
[----:B------:R-:W-:Y:S01]  /*0b40*/  R2UR UR4, R7 ;  /* 0x00000000070472ca */ /* 0x000fe200000e0000 */
[----:B------:R-:W-:Y:S01]  /*0b50*/  ULDC UR9, c[0x0][0x634] ;  /* 0x00018d0000097ab9 */ /* 0x000fe20000000800 */
[----:B------:R-:W-:-:S11]  /*0b60*/  R2UR UR13, R6 ;  /* 0x00000000060d72ca */ /* 0x000fd600000e0000 */
[----:B------:R-:W-:-:S04]  /*0b70*/  UIADD3 UR9, UP0, UR4, UR9, URZ ;  /* 0x0000000904097290 */ /* 0x000fc8000ff1e03f */
[----:B------:R-:W-:-:S04]  /*0b80*/  UIADD3.X UR13, URZ, UR13, URZ, UP0, !UPT ;  /* 0x0000000d3f0d7290 */ /* 0x000fc800087fe43f */
[----:B------:R-:W-:-:S04]  /*0b90*/  UIMAD.WIDE.U32 UR4, UR13, UR16, URZ ;  /* 0x000000100d0472a5 */ /* 0x000fc8000f8e003f */
[----:B------:R-:W-:Y:S02]  /*0ba0*/  UIMAD.WIDE.U32 UR6, UP0, UR9, UR17, UR4 ;  /* 0x00000011090672a5 */ /* 0x000fe4000f800004 */
[----:B------:R-:W-:Y:S02]  /*0bb0*/  UIMAD.WIDE.U32 UR4, UR9, UR16, URZ ;  /* 0x00000010090472a5 */ /* 0x000fe4000f8e003f */
[----:B------:R-:W-:Y:S02]  /*0bc0*/  UIADD3.X UR15, URZ, URZ, URZ, UP0, !UPT ;  /* 0x0000003f3f0f7290 */ /* 0x000fe400087fe43f */
[----:B------:R-:W-:Y:S01]  /*0bd0*/  UIADD3 URZ, UP0, UR5, UR6, URZ ;  /* 0x00000006053f7290 */ /* 0x000fe2000ff1e03f */
[----:B------:R-:W-:-:S03]  /*0be0*/  UMOV UR14, UR7 ;  /* 0x00000007000e7c82 */ /* 0x000fc60008000000 */
[----:B------:R-:W-:-:S12]  /*0bf0*/  UIMAD.WIDE.U32.X UR4, UR13, UR17, UR14, UP0 ;  /* 0x000000110d0472a5 */ /* 0x000fd800080e040e */
.L_x_9:
[----:B------:R-:W-:Y:S01]  /*0c00*/  USHF.R.U64 UR43, UR4, UR18, UR5 ;  /* 0x00000012042b7299 */ /* 0x000fe20008001205 */
[----:B------:R-:W-:Y:S01]  /*0c10*/  R2UR UR7, R6 ;  /* 0x00000000060772ca */ /* 0x000fe200000e0000 */
[----:B------:R-:W-:Y:S02]  /*0c20*/  USHF.R.U32.HI UR4, URZ, UR18, UR5 ;  /* 0x000000123f047299 */ /* 0x000fe40008011605 */
[----:B------:R-:W-:Y:S01]  /*0c30*/  UIADD3 UR5, UP0, URZ, -UR43, URZ ;  /* 0x8000002b3f057290 */ /* 0x000fe2000ff1e03f */
[----:B------:R-:W-:Y:S01]  /*0c40*/  ULDC.64 UR14, c[0x0][0x620] ;  /* 0x00018800000e7ab9 */ /* 0x000fe20000000a00 */
[----:B------:R-:W-:Y:S02]  /*0c50*/  UMOV UR6, UR19 ;  /* 0x0000001300067c82 */ /* 0x000fe40008000000 */
[----:B------:R-:W-:Y:S01]  /*0c60*/  UIADD3.X UR4, URZ, ~UR4, URZ, UP0, !UPT ;  /* 0x800000043f047290 */ /* 0x000fe200087fe43f */
[----:B------:R-:W-:Y:S01]  /*0c70*/  ULDC UR9, c[0x0][0x618] ;  /* 0x0001860000097ab9 */ /* 0x000fe20000000800 */
[----:B------:R-:W-:-:S02]  /*0c80*/  UIMAD UR12, UR11, UR12, UR10 ;  /* 0x0000000c0b0c72a4 */ /* 0x000fc4000f8e020a */
[----:B------:R-:W-:Y:S02]  /*0c90*/  UIMAD UR4, UR4, UR14, URZ ;  /* 0x0000000e040472a4 */ /* 0x000fe4000f8e023f */
[----:B------:R-:W-:Y:S02]  /*0ca0*/  UIMAD.WIDE.U32 UR6, UR5, UR14, UR6 ;  /* 0x0000000e050672a5 */ /* 0x000fe4000f8e0006 */
[----:B------:R-:W-:Y:S01]  /*0cb0*/  UIMAD UR4, UR5, UR15, UR4 ;  /* 0x0000000f050472a4 */ /* 0x000fe2000f8e0204 */
[----:B------:R-:W-:Y:S01]  /*0cc0*/  ULDC UR10, c[0x0][0x608] ;  /* 0x00018200000a7ab9 */ /* 0x000fe20000000800 */
[----:B------:R-:W-:Y:S02]  /*0cd0*/  ULDC UR18, c[0x0][0x658] ;  /* 0x0001960000127ab9 */ /* 0x000fe40000000800 */
[----:B------:R-:W-:Y:S01]  /*0ce0*/  UIADD3 UR7, UR7, UR4, URZ ;  /* 0x0000000407077290 */ /* 0x000fe2000fffe03f */
[----:B------:R-:W-:Y:S02]  /*0cf0*/  UMOV UR11, 0xffffffff ;  /* 0xffffffff000b7882 */ /* 0x000fe40000000000 */
[----:B------:R-:W-:Y:S01]  /*0d00*/  ULDC.64 UR4, c[0x0][0x640] ;  /* 0x0001900000047ab9 */ /* 0x000fe20000000a00 */
[----:B------:R-:W-:Y:S01]  /*0d10*/  USHF.R.U64 UR16, UR6, UR9, UR7 ;  /* 0x0000000906107299 */ /* 0x000fe20008001207 */
[----:B------:R-:W-:Y:S01]  /*0d20*/  ISETP.NE.U32.AND P0, PT, RZ, UR4, PT ;  /* 0x00000004ff007c0c */ /* 0x000fe2000bf05070 */
[----:B------:R-:W-:-:S02]  /*0d30*/  USHF.R.U32.HI UR7, URZ, UR9, UR7 ;  /* 0x000000093f077299 */ /* 0x000fc40008011607 */
[----:B------:R-:W-:Y:S01]  /*0d40*/  USHF.L.U32 UR6, UR11, UR18, URZ ;  /* 0x000000120b067299 */ /* 0x000fe2000800063f */
[----:B------:R-:W-:Y:S01]  /*0d50*/  ISETP.NE.AND.EX P0, PT, RZ, UR5, PT, P0 ;  /* 0x00000005ff007c0c */ /* 0x000fe2000bf05300 */
[----:B------:R-:W-:Y:S02]  /*0d60*/  USHF.R.U64 UR22, UR16, UR10, UR7 ;  /* 0x0000000a10167299 */ /* 0x000fe40008001207 */
[----:B------:R-:W-:Y:S02]  /*0d70*/  USHF.R.U32.HI UR7, URZ, UR10, UR7 ;  /* 0x0000000a3f077299 */ /* 0x000fe40008011607 */
[----:B------:R-:W-:Y:S02]  /*0d80*/  UISETP.NE.AND UP1, UPT, UR45, URZ, UPT ;  /* 0x0000003f2d00728c */ /* 0x000fe4000bf25270 */
[----:B------:R-:W-:Y:S01]  /*0d90*/  USHF.R.U64 UR23, UR22, UR18, UR7 ;  /* 0x0000001216177299 */ /* 0x000fe20008001207 */
[----:B------:R-:W-:Y:S01]  /*0da0*/  ULDC UR17, c[0x0][0x600] ;  /* 0x0001800000117ab9 */ /* 0x000fe20000000800 */
[----:B------:R-:W-:-:S02]  /*0db0*/  ULOP3.LUT UR13, URZ, UR6, URZ, 0x33, !UPT ;  /* 0x000000063f0d7292 */ /* 0x000fc4000f8e333f */
[----:B------:R-:W-:Y:S02]  /*0dc0*/  UIADD3 UR15, UR17, -0x1, URZ ;  /* 0xffffffff110f7890 */ /* 0x000fe4000fffe03f */
[----:B------:R-:W-:Y:S02]  /*0dd0*/  USEL UR12, UR8, UR12, !UP1 ;  /* 0x0000000c080c7287 */ /* 0x000fe4000c800000 */
[----:B------:R-:W-:Y:S01]  /*0de0*/  USHF.R.U32.HI UR7, URZ, UR18, UR7 ;  /* 0x000000123f077299 */ /* 0x000fe20008011607 */
[----:B------:R-:W-:Y:S01]  /*0df0*/  ULDC UR19, c[0x0][0x648] ;  /* 0x0001920000137ab9 */ /* 0x000fe20000000800 */
[----:B------:R-:W-:Y:S01]  /*0e00*/  ULDC UR20, c[0x0][0x638] ;  /* 0x00018e0000147ab9 */ /* 0x000fe20000000800 */
[----:B------:R-:W-:Y:S01]  /*0e10*/  UMOV UR21, 0x1 ;  /* 0x0000000100157882 */ /* 0x000fe20000000000 */
[----:B------:R-:W-:Y:S01]  /*0e20*/  UMOV UR6, UR23 ;  /* 0x0000001700067c82 */ /* 0x000fe20008000000 */
[----:B------:R-:W-:Y:S07]  /*0e30*/  @!P0 BRA `(.L_x_10) ;  /* 0x0000000000308947 */ /* 0x000fee0003800000 */
[----:B------:R-:W-:Y:S02]  /*0e40*/  ULDC UR10, c[0x0][0x64c] ;  /* 0x00019300000a7ab9 */ /* 0x000fe40000000800 */
        /* <DEDUP_REMOVED lines=8> */
[----:B------:R-:W-:-:S07]  /*0ed0*/  UIMAD.WIDE.U32.X UR4, UR14, UR5, UR10, UP0 ;  /* 0x000000050e0472a5 */ /* 0x000fce00080e040a */
[----:B------:R-:W-:Y:S01]  /*0ee0*/  UMOV UR6, UR4 ;  /* 0x0000000400067c82 */ /* 0x000fe20008000000 */
[----:B------:R-:W-:-:S05]  /*0ef0*/  UMOV UR7, UR5 ;  /* 0x0000000500077c82 */ /* 0x000fca0008000000 */
.L_x_10:
[----:B------:R-:W-:Y:S01]  /*0f00*/  USHF.R.U64 UR5, UR6, UR19, UR7 ;  /* 0x0000001306057299 */ /* 0x000fe20008001207 */
[----:B------:R-:W-:Y:S01]  /*0f10*/  IMAD.MOV.U32 R0, RZ, RZ, 0x1 ;  /* 0x00000001ff007424 */ /* 0x000fe200078e00ff */
[----:B------:R-:W-:Y:S02]  /*0f20*/  USHF.L.U32 UR4, UR21, UR18, URZ ;  /* 0x0000001215047299 */ /* 0x000fe4000800063f */
[----:B------:R-:W-:Y:S02]  /*0f30*/  ULOP3.LUT UR13, UR22, UR13, URZ, 0xc0, !UPT ;  /* 0x0000000d160d7292 */ /* 0x000fe4000f8ec03f */
[----:B------:R-:W-:Y:S02]  /*0f40*/  UIADD3 UR6, -UR5, URZ, URZ ;  /* 0x0000003f05067290 */ /* 0x000fe4000fffe13f */
[----:B------:R-:W-:Y:S02]  /*0f50*/  UIMAD UR13, UR4, UR5, UR13 ;  /* 0x00000005040d72a4 */ /* 0x000fe4000f8e020d */
[----:B------:R-:W-:-:S02]  /*0f60*/  ULOP3.LUT UR15, UR16, UR15, URZ, 0xc0, !UPT ;  /* 0x0000000f100f7292 */ /* 0x000fc4000f8ec03f */
[----:B------:R-:W-:Y:S01]  /*0f70*/  UIMAD UR4, UR6, UR20, UR23 ;  /* 0x00000014060472a4 */ /* 0x000fe2000f8e0217 */
[----:B------:R-:W-:Y:S01]  /*0f80*/  ULDC UR5, c[0x0][0x610] ;  /* 0x0001840000057ab9 */ /* 0x000fe20000000800 */
[----:B------:R-:W-:Y:S02]  /*0f90*/  UISETP.NE.AND UP0, UPT, UR45, URZ, UPT ;  /* 0x0000003f2d00728c */ /* 0x000fe4000bf05270 */
[----:B------:R-:W-:Y:S02]  /*0fa0*/  UIMAD UR12, UR13, UR5, UR12 ;  /* 0x000000050d0c72a4 */ /* 0x000fe4000f8e020c */
[----:B------:R-:W-:-:S04]  /*0fb0*/  UIMAD UR4, UR4, UR17, UR15 ;  /* 0x00000011040472a4 */ /* 0x000fc8000f8e020f */
[----:B------:R-:W-:Y:S02]  /*0fc0*/  USEL UR42, UR4, UR12, !UP0 ;  /* 0x0000000c042a7287 */ /* 0x000fe4000c000000 */
[----:B------:R-:W-:-:S12]  /*0fd0*/  USEL UR41, UR12, UR4, !UP0 ;  /* 0x000000040c297287 */ /* 0x000fd8000c000000 */
.L_x_8:
[----:B------:R-:W-:-:S08]  /*0fe0*/  NOP ;  /* 0x0000000000007918 */ /* 0x000fd00000000000 */
[----:B------:R-:W1:Y:S02]  /*0ff0*/  USETMAXREG.TRY_ALLOC.CTAPOOL UP0, 0xf0 ;  /* 0x000000f0000079c8 */ /* 0x000e640008000600 */
[----:B-1----:R-:W-:-:S13]  /*1000*/  PLOP3.LUT P0, PT, PT, PT, UP0, 0x80, 0x0 ;  /* 0x000000000000781c */ /* 0x002fda0003f0f008 */
[----:B------:R-:W-:Y:S05]  /*1010*/  @!P0 BRA `(.L_x_8) ;  /* 0xfffffffc00f08947 */ /* 0x000fea000383ffff */
[----:B------:R-:W-:Y:S01]  /*1020*/  ULDC.64 UR4, c[0x0][0x598] ;  /* 0x0001660000047ab9 */ /* 0x000fe20000000a00 */
[----:B------:R-:W-:Y:S01]  /*1030*/  ULDC.64 UR36, c[0x0][0x208] ;  /* 0x0000820000247ab9 */ /* 0x000fe20000000a00 */
[----:B------:R-:W-:-:S04]  /*1040*/  ISETP.NE.U32.AND P0, PT, RZ, UR4, PT ;  /* 0x00000004ff007c0c */ /* 0x000fc8000bf05070 */
[----:B------:R-:W-:-:S13]  /*1050*/  ISETP.NE.AND.EX P0, PT, RZ, UR5, PT, P0 ;  /* 0x00000005ff007c0c */ /* 0x000fda000bf05300 */
[----:B------:R-:W-:Y:S05]  /*1060*/  @!P0 BRA `(.L_x_11) ;  /* 0x00000000001c8947 */ /* 0x000fea0003800000 */
[----:B------:R-:W1:Y:S02]  /*1070*/  LDC.64 R2, c[0x0][0x598] ;  /* 0x00016600ff027b82 */ /* 0x000e640000000a00 */
[----:B-1----:R-:W2:Y:S02]  /*1080*/  LDG.E.64 R2, desc[UR36][R2.64] ;  /* 0x0000002402027981 */ /* 0x002ea4000c1e1b00 */
[----:B--2---:R-:W-:-:S04]  /*1090*/  ISETP.NE.U32.AND P0, PT, R2, RZ, PT ;  /* 0x000000ff0200720c */ /* 0x004fc80003f05070 */
[----:B------:R-:W-:-:S13]  /*10a0*/  ISETP.NE.AND.EX P0, PT, R3, RZ, PT, P0 ;  /* 0x000000ff0300720c */ /* 0x000fda0003f05300 */
[----:B------:R-:W-:Y:S05]  /*10b0*/  @!P0 BRA `(.L_x_11) ;  /* 0x0000000000088947 */ /* 0x000fea0003800000 */
[----:B------:R1:W5:Y:S01]  /*10c0*/  LD.E R2, desc[UR36][R2.64] ;  /* 0x0000002402027980 */ /* 0x000362000c101900 */
[----:B------:R-:W-:Y:S05]  /*10d0*/  BRA `(.L_x_12) ;  /* 0x0000000000247947 */ /* 0x000fea0003800000 */
.L_x_11:
[----:B------:R-:W-:Y:S02]  /*10e0*/  ULDC.64 UR4, c[0x0][0x588] ;  /* 0x0001620000047ab9 */ /* 0x000fe40000000a00 */
[----:B------:R-:W-:-:S04]  /*10f0*/  ISETP.NE.U32.AND P0, PT, RZ, UR4, PT ;  /* 0x00000004ff007c0c */ /* 0x000fc8000bf05070 */
[----:B------:R-:W-:-:S13]  /*1100*/  ISETP.NE.AND.EX P0, PT, RZ, UR5, PT, P0 ;  /* 0x00000005ff007c0c */ /* 0x000fda000bf05300 */
[----:B------:R-:W-:Y:S05]  /*1110*/  @!P0 BRA `(.L_x_13) ;  /* 0x00000000000c8947 */ /* 0x000fea0003800000 */
[----:B------:R-:W1:Y:S02]  /*1120*/  LDC.64 R2, c[0x0][0x588] ;  /* 0x00016200ff027b82 */ /* 0x000e640000000a00 */
[----:B-1----:R2:W5:Y:S01]  /*1130*/  LDG.E R2, desc[UR36][R2.64] ;  /* 0x0000002402027981 */ /* 0x002562000c1e1900 */
[----:B------:R-:W-:Y:S05]  /*1140*/  BRA `(.L_x_12) ;  /* 0x0000000000087947 */ /* 0x000fea0003800000 */
.L_x_13:
[----:B------:R-:W-:Y:S02]  /*1150*/  ULDC UR4, c[0x0][0x580] ;  /* 0x0001600000047ab9 */ /* 0x000fe40000000800 */
[----:B------:R-:W-:-:S07]  /*1160*/  IMAD.U32 R2, RZ, RZ, UR4 ;  /* 0x00000004ff027e24 */ /* 0x000fce000f8e00ff */
.L_x_12:
[----:B------:R-:W-:Y:S02]  /*1170*/  ULDC.64 UR4, c[0x0][0x5a0] ;  /* 0x0001680000047ab9 */ /* 0x000fe40000000a00 */
[----:B------:R-:W-:-:S04]  /*1180*/  ISETP.NE.U32.AND P0, PT, RZ, UR4, PT ;  /* 0x00000004ff007c0c */ /* 0x000fc8000bf05070 */
[----:B------:R-:W-:-:S13]  /*1190*/  ISETP.NE.AND.EX P0, PT, RZ, UR5, PT, P0 ;  /* 0x00000005ff007c0c */ /* 0x000fda000bf05300 */
[----:B------:R-:W-:Y:S05]  /*11a0*/  @!P0 BRA `(.L_x_14) ;  /* 0x00000000001c8947 */ /* 0x000fea0003800000 */
[----:B------:R-:W3:Y:S02]  /*11b0*/  LDC.64 R4, c[0x0][0x5a0] ;  /* 0x00016800ff047b82 */ /* 0x000ee40000000a00 */
[----:B---3--:R-:W3:Y:S02]  /*11c0*/  LDG.E.64 R4, desc[UR36][R4.64] ;  /* 0x0000002404047981 */ /* 0x008ee4000c1e1b00 */
[----:B---3--:R-:W-:-:S04]  /*11d0*/  ISETP.NE.U32.AND P0, PT, R4, RZ, PT ;  /* 0x000000ff0400720c */ /* 0x008fc80003f05070 */
[----:B------:R-:W-:-:S13]  /*11e0*/  ISETP.NE.AND.EX P0, PT, R5, RZ, PT, P0 ;  /* 0x000000ff0500720c */ /* 0x000fda0003f05300 */
[----:B------:R-:W-:Y:S05]  /*11f0*/  @!P0 BRA `(.L_x_14) ;  /* 0x0000000000088947 */ /* 0x000fea0003800000 */
[----:B------:R3:W5:Y:S01]  /*1200*/  LD.E R16, desc[UR36][R4.64] ;  /* 0x0000002404107980 */ /* 0x000762000c101900 */
[----:B------:R-:W-:Y:S05]  /*1210*/  BRA `(.L_x_15) ;  /* 0x0000000000247947 */ /* 0x000fea0003800000 */
.L_x_14:
[----:B------:R-:W-:Y:S02]  /*1220*/  ULDC.64 UR4, c[0x0][0x590] ;  /* 0x0001640000047ab9 */ /* 0x000fe40000000a00 */
[----:B------:R-:W-:-:S04]  /*1230*/  ISETP.NE.U32.AND P0, PT, RZ, UR4, PT ;  /* 0x00000004ff007c0c */ /* 0x000fc8000bf05070 */
[----:B------:R-:W-:-:S13]  /*1240*/  ISETP.NE.AND.EX P0, PT, RZ, UR5, PT, P0 ;  /* 0x00000005ff007c0c */ /* 0x000fda000bf05300 */
[----:B------:R-:W-:Y:S05]  /*1250*/  @!P0 BRA `(.L_x_16) ;  /* 0x00000000000c8947 */ /* 0x000fea0003800000 */
[----:B------:R-:W3:Y:S02]  /*1260*/  LDC.64 R4, c[0x0][0x590] ;  /* 0x00016400ff047b82 */ /* 0x000ee40000000a00 */
[----:B---3--:R4:W5:Y:S01]  /*1270*/  LDG.E R16, desc[UR36][R4.64] ;  /* 0x0000002404107981 */ /* 0x008962000c1e1900 */
[----:B------:R-:W-:Y:S05]  /*1280*/  BRA `(.L_x_15) ;  /* 0x0000000000087947 */ /* 0x000fea0003800000 */
.L_x_16:
[----:B------:R-:W-:Y:S02]  /*1290*/  ULDC UR4, c[0x0][0x584] ;  /* 0x0001610000047ab9 */ /* 0x000fe40000000800 */
[----:B------:R-:W-:-:S07]  /*12a0*/  IMAD.U32 R16, RZ, RZ, UR4 ;  /* 0x00000004ff107e24 */ /* 0x000fce000f8e00ff */
.L_x_15:
[----:B------:R-:W-:-:S13]  /*12b0*/  LOP3.LUT P0, RZ, R0, 0xff, RZ, 0xc0, !PT ;  /* 0x000000ff00ff7812 */ /* 0x000fda000780c0ff */
[----:B------:R-:W-:Y:S05]  /*12c0*/  @!P0 EXIT ;  /* 0x000000000000894d */ /* 0x000fea0003800000 */
[----:B------:R-:W-:Y:S01]  /*12d0*/  ULDC UR4, c[0x0][0x28c] ;  /* 0x0000a30000047ab9 */ /* 0x000fe20000000800 */
[----:B------:R-:W-:Y:S01]  /*12e0*/  UMOV UR38, URZ ;  /* 0x0000003f00267c82 */ /* 0x000fe20008000000 */
[----:B------:R-:W-:Y:S01]  /*12f0*/  UIADD3 UR4, UR4, 0x1f, URZ ;  /* 0x0000001f04047890 */ /* 0x000fe2000fffe03f */
[----:B------:R-:W-:-:S03]  /*1300*/  UMOV UR39, URZ ;  /* 0x0000003f00277c82 */ /* 0x000fc60008000000 */
[----:B------:R-:W-:-:S04]  /*1310*/  USHF.R.S32.HI UR5, URZ, 0x1f, UR4 ;  /* 0x0000001f3f057899 */ /* 0x000fc80008011404 */
[----:B------:R-:W-:-:S04]  /*1320*/  ULEA.HI UR5, UR5, UR4, URZ, 0x5 ;  /* 0x0000000405057291 */ /* 0x000fc8000f8f283f */
[----:B------:R-:W-:-:S12]  /*1330*/  USHF.R.S32.HI UR44, URZ, 0x5, UR5 ;  /* 0x000000053f2c7899 */ /* 0x000fd80008011405 */
.L_x_544:
[----:B------:R-:W0:Y:S01]  /*1340*/  S2R R0, SR_TID.X ;  /* 0x0000000000007919 */ /* 0x000e220000002100 */
[----:B-1----:R-:W1:Y:S01]  /*1350*/  S2UR UR7, SR_CgaCtaId ;  /* 0x00000000000779c3 */ /* 0x002e620000008800 */
[----:B------:R-:W-:Y:S02]  /*1360*/  UMOV UR6, 0x400 ;  /* 0x0000040000067882 */ /* 0x000fe40000000000 */
[----:B-1----:R-:W-:Y:S01]  /*1370*/  ULEA UR6, UR7, UR6, 0x18 ;  /* 0x0000000607067291 */ /* 0x002fe2000f8ec03f */
[----:B0-----:R-:W-:-:S04]  /*1380*/  LOP3.LUT R0, R0, 0x80, RZ, 0xc0, !PT ;  /* 0x0000008000007812 */ /* 0x001fc800078ec0ff */
[----:B------:R-:W-:-:S06]  /*1390*/  SHF.R.U32.HI R0, RZ, 0x7, R0 ;  /* 0x00000007ff007819 */ /* 0x000fcc0000011600 */
[----:B------:R-:W0:Y:S02]  /*13a0*/  SHFL.IDX PT, R0, R0, RZ, 0x1f ;  /* 0x00001fff00007589 */ /* 0x000e2400000e0000 */
[----:B0-----:R-:W-:-:S13]  /*13b0*/  R2UR UR4, R0 ;  /* 0x00000000000472ca */ /* 0x001fda00000e0000 */
[----:B------:R-:W-:-:S04]  /*13c0*/  ULEA.HI UR5, UR4, UR4, URZ, 0x1 ;  /* 0x0000000404057291 */ /* 0x000fc8000f8f083f */
[----:B------:R-:W-:-:S04]  /*13d0*/  ULOP3.LUT UR5, UR5, 0xffffe, URZ, 0xc0, !UPT ;  /* 0x000ffffe05057892 */ /* 0x000fc8000f8ec03f */
[----:B------:R-:W-:-:S03]  /*13e0*/  UIADD3 UR5, UR4, -UR5, URZ ;  /* 0x8000000504057290 */ /* 0x000fc6000fffe03f */
[----:B------:R-:W-:Y:S01]  /*13f0*/  ULDC UR4, c[0x0][0x28c] ;  /* 0x0000a30000047ab9 */ /* 0x000fe20000000800 */
[----:B------:R-:W-:Y:S01]  /*1400*/  ULEA UR5, UR5, UR6, 0xc ;  /* 0x0000000605057291 */ /* 0x000fe2000f8e603f */
[----:B------:R-:W-:-:S03]  /*1410*/  ISETP.LT.AND P0, PT, RZ, UR4, PT ;  /* 0x00000004ff007c0c */ /* 0x000fc6000bf01270 */
[----:B------:R-:W-:-:S04]  /*1420*/  UIADD3 UR5, UR5, 0x100, URZ ;  /* 0x0000010005057890 */ /* 0x000fc8000fffe03f */
[----:B------:R-:W-:-:S04]  /*1430*/  USHF.R.U32.HI UR5, URZ, 0x4, UR5 ;  /* 0x000000043f057899 */ /* 0x000fc80008011605 */
[----:B------:R-:W-:Y:S02]  /*1440*/  ULOP3.LUT UR46, UR5, 0x3fff, URZ, 0xc0, !UPT ;  /* 0x00003fff052e7892 */ /* 0x000fe4000f8ec03f */
[----:B---3--:R-:W-:Y:S10]  /*1450*/  @P0 BRA `(.L_x_17) ;  /* 0x0000000000400947 */ /* 0x008ff40003800000 */
[----:B------:R-:W-:Y:S01]  /*1460*/  MOV R0, 0x0 ;  /* 0x0000000000007802 */ /* 0x000fe20000000f00 */
[----:B------:R-:W-:Y:S01]  /*1470*/  ULDC.64 UR4, c[0x4][0x68] ;  /* 0x01001a0000047ab9 */ /* 0x000fe20000000a00 */
[----:B------:R-:W-:Y:S01]  /*1480*/  ULDC.64 UR6, c[0x4][0x8] ;  /* 0x0100020000067ab9 */ /* 0x000fe20000000a00 */
[----:B---34-:R-:W-:Y:S01]  /*1490*/  MOV R4, UR4 ;  /* 0x0000000400047c02 */ /* 0x018fe20008000f00 */
[----:B------:R0:W1:Y:S01]  /*14a0*/  LDC.64 R14, c[0x4][R0] ;  /* 0x01000000000e7b82 */ /* 0x0000620000000a00 */
[----:B------:R-:W-:Y:S01]  /*14b0*/  IMAD.U32 R5, RZ, RZ, UR5 ;  /* 0x00000005ff057e24 */ /* 0x000fe2000f8e00ff */
[----:B------:R-:W-:Y:S01]  /*14c0*/  ULDC.64 UR4, c[0x4][0x70] ;  /* 0x01001c0000047ab9 */ /* 0x000fe20000000a00 */
[----:B------:R-:W-:Y:S01]  /*14d0*/  IMAD.U32 R10, RZ, RZ, UR6 ;  /* 0x00000006ff0a7e24 */ /* 0x000fe2000f8e00ff */
[----:B------:R-:W-:Y:S01]  /*14e0*/  MOV R11, UR7 ;  /* 0x00000007000b7c02 */ /* 0x000fe20008000f00 */
[----:B------:R-:W-:Y:S02]  /*14f0*/  IMAD.U32 R6, RZ, RZ, UR4 ;  /* 0x00000004ff067e24 */ /* 0x000fe4000f8e00ff */
[----:B------:R-:W-:-:S02]  /*1500*/  IMAD.U32 R7, RZ, RZ, UR5 ;  /* 0x00000005ff077e24 */ /* 0x000fc4000f8e00ff */
[----:B------:R-:W-:Y:S02]  /*1510*/  IMAD.MOV.U32 R8, RZ, RZ, 0x1e1 ;  /* 0x000001e1ff087424 */ /* 0x000fe400078e00ff */
[----:B------:R-:W-:Y:S02]  /*1520*/  IMAD.MOV.U32 R12, RZ, RZ, 0x1 ;  /* 0x00000001ff0c7424 */ /* 0x000fe400078e00ff */
[----:B0-----:R-:W-:-:S07]  /*1530*/  IMAD.MOV.U32 R13, RZ, RZ, RZ ;  /* 0x000000ffff0d7224 */ /* 0x001fce00078e00ff */
[----:B------:R-:W-:-:S07]  /*1540*/  LEPC R20, `(.L_x_17) ;  /* 0x000000001014794e */ /* 0x000fce0000000000 */
[----:B-12--5:R-:W-:Y:S05]  /*1550*/  CALL.ABS.NOINC R14 ;  /* 0x000000000e007343 */ /* 0x026fea0003c00000 */
.L_x_17:
[----:B------:R-:W-:-:S06]  /*1560*/  ULOP3.LUT UR4, UR40, 0x1, URZ, 0xfc, !UPT ;  /* 0x0000000128047892 */ /* 0x000fcc000f8efc3f */
[----:B------:R-:W-:-:S05]  /*1570*/  IMAD.U32 R0, RZ, RZ, UR4 ;  /* 0x00000004ff007e24 */ /* 0x000fca000f8e00ff */
[----:B------:R-:W-:-:S13]  /*1580*/  ISETP.NE.AND P0, PT, R0, 0x3, PT ;  /* 0x000000030000780c */ /* 0x000fda0003f05270 */
[----:B------:R-:W-:Y:S05]  /*1590*/  @!P0 BRA `(.L_x_18) ;  /* 0x0000000000048947 */ /* 0x000fea0003800000 */
[----:B------:R-:W-:Y:S01]  /*15a0*/  BPT.TRAP 0x1 ;  /* 0x000000040000795c */ /* 0x000fe20000300000 */
.L_x_18:
[----:B------:R-:W0:Y:S01]  /*15b0*/  S2UR UR5, SR_CgaCtaId ;  /* 0x00000000000579c3 */ /* 0x000e220000008800 */
[----:B------:R-:W-:Y:S01]  /*15c0*/  UMOV UR4, 0x400 ;  /* 0x0000040000047882 */ /* 0x000fe20000000000 */
[----:B---34-:R-:W-:Y:S01]  /*15d0*/  MOV R5, UR39 ;  /* 0x0000002700057c02 */ /* 0x018fe20008000f00 */
[----:B--2---:R-:W-:-:S05]  /*15e0*/  IMAD.U32 R3, RZ, RZ, UR38 ;  /* 0x00000026ff037e24 */ /* 0x004fca000f8e00ff */
[----:B------:R-:W-:Y:S01]  /*15f0*/  SHF.L.U32 R3, R3, 0x1f, RZ ;  /* 0x0000001f03037819 */ /* 0x000fe200000006ff */
[----:B0-----:R-:W-:-:S06]  /*1600*/  ULEA UR4, UR5, UR4, 0x18 ;  /* 0x0000000405047291 */ /* 0x001fcc000f8ec03f */
[----:B------:R-:W-:-:S04]  /*1610*/  IMAD.U32 R0, RZ, RZ, UR4 ;  /* 0x00000004ff007e24 */ /* 0x000fc8000f8e00ff */
[----:B------:R-:W-:-:S04]  /*1620*/  IMAD R4, R5, 0x8, R0 ;  /* 0x0000000805047824 */ /* 0x000fc800078e0200 */
[----:B------:R0:W1:Y:S01]  /*1630*/  SYNCS.PHASECHK.TRANS64.TRYWAIT P1, [R4+URZ], R3 ;  /* 0x00000003040075a7 */ /* 0x000062000802017f */
[----:B------:R-:W-:Y:S05]  /*1640*/  @!P0 BRA `(.L_x_19) ;  /* 0x0000000000048947 */ /* 0x000fea0003800000 */
[----:B------:R-:W-:Y:S01]  /*1650*/  BPT.TRAP 0x1 ;  /* 0x000000040000795c */ /* 0x000fe20000300000 */
.L_x_19:
[----:B-1----:R-:W-:Y:S05]  /*1660*/  @P1 BRA `(.L_x_20) ;  /* 0x0000000000081947 */ /* 0x002fea0003800000 */
[----:B------:R-:W1:Y:S02]  /*1670*/  SYNCS.PHASECHK.TRANS64.TRYWAIT P1, [R4+URZ], R3 ;  /* 0x00000003040075a7 */ /* 0x000e64000802017f */
[----:B-1----:R-:W-:Y:S05]  /*1680*/  @!P1 BRA `(.L_x_21) ;  /* 0x0000016800649947 */ /* 0x002fea0003800000 */
.L_x_20:
[----:B------:R-:W-:-:S04]  /*1690*/  UISETP.LT.AND UP0, UPT, UR44, 0x1, UPT ;  /* 0x000000012c00788c */ /* 0x000fc8000bf01270 */
[----:B------:R-:W-:-:S06]  /*16a0*/  USEL UR4, UR44, 0x1, UP0 ;  /* 0x000000012c047887 */ /* 0x000fcc0008000000 */
[----:B01----:R-:W-:Y:S01]  /*16b0*/  IMAD.U32 R4, RZ, RZ, UR4 ;  /* 0x00000004ff047e24 */ /* 0x003fe2000f8e00ff */
[----:B------:R-:W-:Y:S05]  /*16c0*/  WARPSYNC.ALL ;  /* 0x0000000000007948 */ /* 0x000fea0003800000 */
[----:B------:R-:W-:-:S04]  /*16d0*/  IADD3 R4, -R4, UR44, RZ ;  /* 0x0000002c04047c10 */ /* 0x000fc8000fffe1ff */
[----:B------:R-:W-:Y:S02]  /*16e0*/  ISETP.GE.AND P1, PT, R4, 0x1, PT ;  /* 0x000000010400780c */ /* 0x000fe40003f26270 */
[----:B------:R-:W-:Y:S01]  /*16f0*/  R2UR UR4, R0 ;  /* 0x00000000000472ca */ /* 0x000fe200000e0000 */
[----:B------:R-:W-:Y:S01]  /*1700*/  ULOP3.LUT UR8, UR46, 0x10000, URZ, 0xfc, !UPT ;  /* 0x000100002e087892 */ /* 0x000fe2000f8efc3f */
[----:B------:R-:W-:Y:S01]  /*1710*/  WARPGROUP.ARRIVE ;  /* 0x00000000000079c5 */ /* 0x000fe20000000000 */
[----:B------:R-:W-:Y:S01]  /*1720*/  UMOV UR5, 0x80000020 ;  /* 0x8000002000057882 */ /* 0x000fe20000000000 */
[----:B------:R-:W-:Y:S01]  /*1730*/  UMOV UR7, 0x80000020 ;  /* 0x8000002000077882 */ /* 0x000fe20000000000 */
[----:B------:R-:W-:-:S08]  /*1740*/  ULEA UR10, UR39, UR8, 0xa ;  /* 0x00000008270a7291 */ /* 0x000fd0000f8e503f */
[----:B------:R-:W-:-:S04]  /*1750*/  UIADD3 UR4, UR4, 0x10100, URZ ;  /* 0x0001010004047890 */ /* 0x000fc8000fffe03f */
[----:B------:R-:W-:-:S04]  /*1760*/  USHF.R.U32.HI UR4, URZ, 0x4, UR4 ;  /* 0x000000043f047899 */ /* 0x000fc80008011604 */
[----:B------:R-:W-:-:S04]  /*1770*/  ULOP3.LUT UR4, UR4, 0x3fff, URZ, 0xc0, !UPT ;  /* 0x00003fff04047892 */ /* 0x000fc8000f8ec03f */
[----:B------:R-:W-:-:S03]  /*1780*/  ULOP3.LUT UR9, UR4, 0x10000, URZ, 0xfc, !UPT ;  /* 0x0001000004097892 */ /* 0x000fc6000f8efc3f */
[----:B------:R-:W-:Y:S01]  /*1790*/  UMOV UR4, UR10 ;  /* 0x0000000a00047c82 */ /* 0x000fe20008000000 */
[----:B------:R-:W-:-:S07]  /*17a0*/  ULEA UR11, UR39, UR9, 0xa ;  /* 0x00000009270b7291 */ /* 0x000fce000f8e503f */
[----:B------:R-:W-:Y:S02]  /*17b0*/  UMOV UR6, UR11 ;  /* 0x0000000b00067c82 */ /* 0x000fe40008000000 */
[----:B------:R-:W-:Y:S01]  /*17c0*/  HGMMA.64x256x16.F32 R24, gdesc[UR4], RZ, !UPT, gsb0 ;  /* 0x03e00000041879f0 */ /* 0x000fe2000c0008ff */
[----:B------:R-:W-:Y:S01]  /*17d0*/  UIADD3 UR4, UR10, 0x200, URZ ;  /* 0x000002000a047890 */ /* 0x000fe2000fffe03f */
[----:B------:R-:W-:Y:S01]  /*17e0*/  UMOV UR5, 0x80000020 ;  /* 0x8000002000057882 */ /* 0x000fe20000000000 */
[----:B------:R-:W-:Y:S02]  /*17f0*/  WARPGROUP.DEPBAR.LE gsb0, 0x0 ;  /* 0x00008000000079c5 */ /* 0x000fe40000010000 */
[----:B------:R-:W-:Y:S01]  /*1800*/  STL.64 [R1], R24 ;  /* 0x0000001801007387 */ /* 0x000fe20000100a00 */
[----:B------:R-:W-:Y:S01]  /*1810*/  MOV R235, R51 ;  /* 0x0000003300eb7202 */ /* 0x000fe20000000f00 */
[----:B------:R-:W-:Y:S01]  /*1820*/  IMAD.MOV.U32 R234, RZ, RZ, R52 ;  /* 0x000000ffffea7224 */ /* 0x000fe200078e0034 */
[----:B------:R-:W-:Y:S01]  /*1830*/  MOV R230, R56 ;  /* 0x0000003800e67202 */ /* 0x000fe20000000f00 */
[----:B------:R-:W-:Y:S01]  /*1840*/  STL.64 [R1+0x8], R26 ;  /* 0x0000081a01007387 */ /* 0x000fe20000100a00 */
[----:B------:R-:W-:Y:S01]  /*1850*/  IMAD.MOV.U32 R233, RZ, RZ, R53 ;  /* 0x000000ffffe97224 */ /* 0x000fe200078e0035 */
[----:B------:R-:W-:Y:S01]  /*1860*/  MOV R225, R61 ;  /* 0x0000003d00e17202 */ /* 0x000fe20000000f00 */
[----:B------:R-:W-:Y:S01]  /*1870*/  IMAD.MOV.U32 R232, RZ, RZ, R54 ;  /* 0x000000ffffe87224 */ /* 0x000fe200078e0036 */
        /* <DEDUP_REMOVED lines=56> */
[----:B------:R0:W-:Y:S01]  /*1c00*/  STL [R1+0x68], R50 ;  /* 0x0000683201007387 */ /* 0x0001e20000100800 */
[----:B------:R-:W-:Y:S01]  /*1c10*/  IMAD.MOV.U32 R174, RZ, RZ, R90 ;  /* 0x000000ffffae7224 */ /* 0x000fe200078e005a */
[----:B------:R-:W-:Y:S01]  /*1c20*/  MOV R3, R151 ;  /* 0x0000009700037202 */ /* 0x000fe20000000f00 */
[----:B------:R-:W-:Y:S01]  /*1c30*/  IMAD.MOV.U32 R176, RZ, RZ, R92 ;  /* 0x000000ffffb07224 */ /* 0x000fe200078e005c */
[----:B------:R-:W-:Y:S01]  /*1c40*/  STL [R1+0x2b8], R152 ;  /* 0x0002b89801007387 */ /* 0x000fe20000100800 */
[----:B------:R-:W-:-:S02]  /*1c50*/  IMAD.MOV.U32 R177, RZ, RZ, R93 ;  /* 0x000000ffffb17224 */ /* 0x000fc400078e005d */
[----:B------:R-:W-:Y:S02]  /*1c60*/  IMAD.MOV.U32 R178, RZ, RZ, R94 ;  /* 0x000000ffffb27224 */ /* 0x000fe400078e005e */
[----:B------:R-:W-:Y:S02]  /*1c70*/  IMAD.MOV.U32 R179, RZ, RZ, R95 ;  /* 0x000000ffffb37224 */ /* 0x000fe400078e005f */
[----:B------:R-:W-:Y:S02]  /*1c80*/  IMAD.MOV.U32 R181, RZ, RZ, R97 ;  /* 0x000000ffffb57224 */ /* 0x000fe400078e0061 */
[----:B------:R-:W-:Y:S02]  /*1c90*/  IMAD.MOV.U32 R182, RZ, RZ, R98 ;  /* 0x000000ffffb67224 */ /* 0x000fe400078e0062 */
[----:B------:R-:W-:Y:S02]  /*1ca0*/  IMAD.MOV.U32 R183, RZ, RZ, R99 ;  /* 0x000000ffffb77224 */ /* 0x000fe400078e0063 */
        /* <DEDUP_REMOVED lines=41> */
[----:B0-----:R-:W-:-:S06]  /*1f40*/  WARPGROUP.ARRIVE ;  /* 0x00000000000079c5 */ /* 0x001fcc0000000000 */
[----:B------:R-:W-:Y:S03]  /*1f50*/  HGMMA.64x256x16.F32 R24, gdesc[UR4], RZ, !UPT, gsb0 ;  /* 0x03e00000041879f0 */ /* 0x000fe6000c0008ff */
[----:B------:R-:W-:Y:S02]  /*1f60*/  WARPGROUP.DEPBAR.LE gsb0, 0x0 ;  /* 0x00008000000079c5 */ /* 0x000fe40000010000 */
[----:B------:R-:W-:Y:S04]  /*1f70*/  STL.64 [R1+0x2b0], R150 ;  /* 0x0002b09601007387 */ /* 0x000fe80000100a00 */
        /* <DEDUP_REMOVED lines=20> */
[----:B------:R0:W-:Y:S04]  /*20c0*/  STL.64 [R1+0x208], R108 ;  /* 0x0002086c01007387 */ /* 0x0001e80000100a00 */
[----:B0-----:R-:W2:Y:S04]  /*20d0*/  LDL.LU R108, [R1] ;  /* 0x00000000016c7983 */ /* 0x001ea80000300800 */
[----:B------:R-:W2:Y:S04]  /*20e0*/  LDL.LU R109, [R1+0x4] ;  /* 0x00000400016d7983 */ /* 0x000ea80000300800 */
        /* <DEDUP_REMOVED lines=24> */
[----:B------:R-:W2:Y:S01]  /*2270*/  LDL.LU R134, [R1+0x68] ;  /* 0x0000680001867983 */ /* 0x000ea20000300800 */
        /* <DEDUP_REMOVED lines=9> */
[----:B------:R-:W-:Y:S01]  /*2310*/  UIADD3 UR4, UR10, 0x2, URZ ;  /* 0x000000020a047890 */ /* 0x000fe2000fffe03f */
[----:B------:R-:W-:Y:S01]  /*2320*/  IMAD.MOV.U32 R141, RZ, RZ, R229 ;  /* 0x000000ffff8d7224 */ /* 0x000fe200078e00e5 */
[----:B------:R-:W-:Y:S01]  /*2330*/  MOV R229, R10 ;  /* 0x0000000a00e57202 */ /* 0x000fe20000000f00 */
[----:B------:R-:W-:Y:S01]  /*2340*/  IMAD.MOV.U32 R142, RZ, RZ, R228 ;  /* 0x000000ffff8e7224 */ /* 0x000fe200078e00e4 */
[----:B------:R-:W-:Y:S01]  /*2350*/  UIADD3 UR6, UR11, 0x2, URZ ;  /* 0x000000020b067890 */ /* 0x000fe2000fffe03f */
[----:B------:R-:W-:Y:S01]  /*2360*/  IMAD.MOV.U32 R143, RZ, RZ, R227 ;  /* 0x000000ffff8f7224 */ /* 0x000fe200078e00e3 */
[----:B------:R-:W-:Y:S01]  /*2370*/  UMOV UR5, 0x80000020 ;  /* 0x8000002000057882 */ /* 0x000fe20000000000 */
[----:B------:R-:W-:Y:S01]  /*2380*/  IMAD.MOV.U32 R145, RZ, RZ, R225 ;  /* 0x000000ffff917224 */ /* 0x000fe200078e00e1 */
[----:B------:R-:W-:Y:S01]  /*2390*/  UMOV UR7, 0x80000020 ;  /* 0x8000002000077882 */ /* 0x000fe20000000000 */
[----:B------:R-:W-:Y:S01]  /*23a0*/  IMAD.MOV.U32 R146, RZ, RZ, R224 ;  /* 0x000000ffff927224 */ /* 0x000fe200078e00e0 */
[----:B------:R-:W-:Y:S01]  /*23b0*/  MOV R224, R15 ;  /* 0x0000000f00e07202 */ /* 0x000fe20000000f00 */
[----:B------:R-:W-:-:S02]  /*23c0*/  IMAD.MOV.U32 R147, RZ, RZ, R223 ;  /* 0x000000ffff937224 */ /* 0x000fc400078e00df */
[----:B------:R-:W-:Y:S02]  /*23d0*/  IMAD.MOV.U32 R148, RZ, RZ, R222 ;  /* 0x000000ffff947224 */ /* 0x000fe400078e00de */
[----:B------:R-:W-:Y:S02]  /*23e0*/  IMAD.MOV.U32 R150, RZ, RZ, R220 ;  /* 0x000000ffff967224 */ /* 0x000fe400078e00dc */
[----:B------:R-:W-:Y:S01]  /*23f0*/  IMAD.MOV.U32 R151, RZ, RZ, R219 ;  /* 0x000000ffff977224 */ /* 0x000fe200078e00db */
[----:B------:R-:W-:Y:S01]  /*2400*/  MOV R219, R22 ;  /* 0x0000001600db7202 */ /* 0x000fe20000000f00 */
        /* <DEDUP_REMOVED lines=14> */
[----:B------:R-:W-:-:S06]  /*24f0*/  IMAD.MOV.U32 R235, RZ, RZ, R3 ;  /* 0x000000ffffeb7224 */ /* 0x000fcc00078e0003 */
[----:B--2---:R-:W-:-:S06]  /*2500*/  WARPGROUP.ARRIVE ;  /* 0x00000000000079c5 */ /* 0x004fcc0000000000 */
[----:B------:R-:W-:Y:S03]  /*2510*/  HGMMA.64x256x16.F32 R108, gdesc[UR4], R108, gsb0 ;  /* 0x03e00000046c79f0 */ /* 0x000fe6000800086c */
[----:B------:R-:W-:Y:S02]  /*2520*/  WARPGROUP.DEPBAR.LE gsb0, 0x0 ;  /* 0x00008000000079c5 */ /* 0x000fe40000010000 */
[----:B------:R-:W-:Y:S04]  /*2530*/  STL.64 [R1], R108 ;  /* 0x0000006c01007387 */ /* 0x000fe80000100a00 */
        /* <DEDUP_REMOVED lines=63> */
[----:B0-----:R1:W5:Y:S04]  /*2930*/  LDL.LU R152, [R1+0x2b8] ;  /* 0x0002b80001987983 */ /* 0x0013680000300800 */
[----:B------:R-:W2:Y:S04]  /*2940*/  LDL.LU.64 R150, [R1+0x2b0] ;  /* 0x0002b00001967983 */ /* 0x000ea80000300a00 */
        /* <DEDUP_REMOVED lines=20> */
[----:B------:R-:W2:Y:S01]  /*2a90*/  LDL.LU.64 R108, [R1+0x208] ;  /* 0x00020800016c7983 */ /* 0x000ea20000300a00 */
[----:B------:R-:W-:Y:S01]  /*2aa0*/  UIADD3 UR4, UR10, 0x202, URZ ;  /* 0x000002020a047890 */ /* 0x000fe2000fffe03f */
[----:B------:R-:W-:Y:S01]  /*2ab0*/  UMOV UR5, 0x80000020 ;  /* 0x8000002000057882 */ /* 0x000fe20000000000 */
[----:B--2---:R-:W-:-:S07]  /*2ac0*/  WARPGROUP.ARRIVE ;  /* 0x00000000000079c5 */ /* 0x004fce0000000000 */
[----:B------:R-:W-:Y:S03]  /*2ad0*/  HGMMA.64x256x16.F32 R24, gdesc[UR4], R24, gsb0 ;  /* 0x03e00000041879f0 */ /* 0x000fe60008000818 */
[----:B------:R-:W-:Y:S02]  /*2ae0*/  WARPGROUP.DEPBAR.LE gsb0, 0x0 ;  /* 0x00008000000079c5 */ /* 0x000fe40000010000 */
[----:B-1----:R-:W-:Y:S05]  /*2af0*/  @!P1 BRA `(.L_x_22) ;  /* 0x0000002000949947 */ /* 0x002fea0003800000 */
[----:B------:R-:W-:Y:S02]  /*2b00*/  UIADD3 UR4, UR39, 0x1, URZ ;  /* 0x0000000127047890 */ /* 0x000fe4000fffe03f */
[----:B------:R-:W-:Y:S02]  /*2b10*/  UMOV UR11, UR39 ;  /* 0x00000027000b7c82 */ /* 0x000fe40008000000 */
[----:B------:R-:W-:-:S04]  /*2b20*/  UISETP.NE.AND UP0, UPT, UR4, 0x4, UPT ;  /* 0x000000040400788c */ /* 0x000fc8000bf05270 */
[----:B------:R-:W-:Y:S02]  /*2b30*/  USEL UR5, URZ, 0x1, UP0 ;  /* 0x000000013f057887 */ /* 0x000fe40008000000 */
[----:B------:R-:W-:Y:S02]  /*2b40*/  USEL UR10, UR4, URZ, UP0 ;  /* 0x0000003f040a7287 */ /* 0x000fe40008000000 */
[----:B------:R-:W-:-:S06]  /*2b50*/  ULOP3.LUT UR5, UR38, UR5, URZ, 0x3c, !UPT ;  /* 0x0000000526057292 */ /* 0x000fcc000f8e3c3f */
[----:B------:R-:W-:-:S07]  /*2b60*/  IMAD.U32 R3, RZ, RZ, UR5 ;  /* 0x00000005ff037e24 */ /* 0x000fce000f8e00ff */
.L_x_29:
[----:B------:R-:W-:Y:S05]  /*2b70*/  @!P0 BRA `(.L_x_23) ;  /* 0x0000000000048947 */ /* 0x000fea0003800000 */
[----:B------:R-:W-:Y:S01]  /*2b80*/  BPT.TRAP 0x1 ;  /* 0x000000040000795c */ /* 0x000fe20000300000 */
.L_x_23:
[----:B------:R-:W0:Y:S01]  /*2b90*/  S2UR UR5, SR_CgaCtaId ;  /* 0x00000000000579c3 */ /* 0x000e220000008800 */
[----:B------:R-:W-:Y:S01]  /*2ba0*/  UMOV UR4, 0x400 ;  /* 0x0000040000047882 */ /* 0x000fe20000000000 */
[----:B------:R-:W-:Y:S01]  /*2bb0*/  IMAD.U32 R5, RZ, RZ, UR10 ;  /* 0x0000000aff057e24 */ /* 0x000fe2000f8e00ff */
[----:B------:R-:W-:Y:S01]  /*2bc0*/  SHF.L.U32 R6, R3, 0x1f, RZ ;  /* 0x0000001f03067819 */ /* 0x000fe200000006ff */
[----:B0-----:R-:W-:-:S06]  /*2bd0*/  ULEA UR4, UR5, UR4, 0x18 ;  /* 0x0000000405047291 */ /* 0x001fcc000f8ec03f */
[----:B------:R-:W-:-:S05]  /*2be0*/  IMAD.U32 R0, RZ, RZ, UR4 ;  /* 0x00000004ff007e24 */ /* 0x000fca000f8e00ff */
[----:B------:R-:W-:-:S04]  /*2bf0*/  LEA R5, R5, R0, 0x3 ;  /* 0x0000000005057211 */ /* 0x000fc800078e18ff */
[----:B------:R0:W1:Y:S01]  /*2c00*/  SYNCS.PHASECHK.TRANS64.TRYWAIT P1, [R5+URZ], R6 ;  /* 0x00000006050075a7 */ /* 0x000062000802017f */
[----:B------:R-:W-:Y:S05]  /*2c10*/  @!P0 BRA `(.L_x_24) ;  /* 0x0000000000048947 */ /* 0x000fea0003800000 */
[----:B------:R-:W-:Y:S01]  /*2c20*/  BPT.TRAP 0x1 ;  /* 0x000000040000795c */ /* 0x000fe20000300000 */
.L_x_24:
[----:B-1----:R-:W-:Y:S05]  /*2c30*/  @P1 BRA `(.L_x_25) ;  /* 0x0000000000081947 */ /* 0x002fea0003800000 */
[----:B------:R-:W1:Y:S02]  /*2c40*/  SYNCS.PHASECHK.TRANS64.TRYWAIT P1, [R5+URZ], R6 ;  /* 0x00000006050075a7 */ /* 0x000e64000802017f */
[----:B-1----:R-:W-:Y:S05]  /*2c50*/  @!P1 BRA `(.L_x_26) ;  /* 0x0000015400049947 */ /* 0x002fea0003800000 */
.L_x_25:
        /* <DEDUP_REMOVED lines=64> */
[----:B--2---:R-:W2:Y:S04]  /*3060*/  LDL.LU.64 R24, [R1] ;  /* 0x0000000001187983 */ /* 0x004ea80000300a00 */
        /* <DEDUP_REMOVED lines=63> */
[----:B------:R-:W-:-:S02]  /*3460*/  ULEA UR12, UR10, UR8, 0xa ;  /* 0x000000080a0c7291 */ /* 0x000fc4000f8e503f */
[----:B------:R-:W-:Y:S01]  /*3470*/  ULEA UR13, UR10, UR9, 0xa ;  /* 0x000000090a0d7291 */ /* 0x000fe2000f8e503f */
[----:B------:R-:W-:Y:S01]  /*3480*/  UMOV UR5, 0x80000020 ;  /* 0x8000002000057882 */ /* 0x000fe20000000000 */
[----:B------:R-:W-:-:S03]  /*3490*/  UMOV UR7, 0x80000020 ;  /* 0x8000002000077882 */ /* 0x000fc60000000000 */
[----:B------:R-:W-:Y:S02]  /*34a0*/  UMOV UR4, UR12 ;  /* 0x0000000c00047c82 */ /* 0x000fe40008000000 */
[----:B------:R-:W-:Y:S01]  /*34b0*/  UMOV UR6, UR13 ;  /* 0x0000000d00067c82 */ /* 0x000fe20008000000 */
[----:B--2---:R-:W-:-:S06]  /*34c0*/  WARPGROUP.ARRIVE ;  /* 0x00000000000079c5 */ /* 0x004fcc0000000000 */
[----:B------:R-:W-:Y:S03]  /*34d0*/  HGMMA.64x256x16.F32 R24, gdesc[UR4], R24, gsb0 ;  /* 0x03e00000041879f0 */ /* 0x000fe60008000818 */
[----:B------:R-:W-:Y:S02]  /*34e0*/  WARPGROUP.DEPBAR.LE gsb0, 0x0 ;  /* 0x00008000000079c5 */ /* 0x000fe40000010000 */
[----:B------:R-:W-:Y:S01]  /*34f0*/  STL.64 [R1], R24 ;  /* 0x0000001801007387 */ /* 0x000fe20000100a00 */
[----:B01----:R-:W-:Y:S01]  /*3500*/  IMAD.MOV.U32 R6, RZ, RZ, R150 ;  /* 0x000000ffff067224 */ /* 0x003fe200078e0096 */
        /* <DEDUP_REMOVED lines=50> */
[----:B------:R0:W-:Y:S01]  /*3830*/  STL.64 [R1+0x68], R50 ;  /* 0x0000683201007387 */ /* 0x0001e20000100a00 */
[----:B------:R-:W-:Y:S01]  /*3840*/  IMAD.MOV.U32 R203, RZ, RZ, R119 ;  /* 0x000000ffffcb7224 */ /* 0x000fe200078e0077 */
[----:B------:R-:W-:Y:S01]  /*3850*/  MOV R170, R86 ;  /* 0x0000005600aa7202 */ /* 0x000fe20000000f00 */
[----:B------:R-:W-:Y:S01]  /*3860*/  IMAD.MOV.U32 R201, RZ, RZ, R117 ;  /* 0x000000ffffc97224 */ /* 0x000fe200078e0075 */
[----:B------:R-:W2:Y:S01]  /*3870*/  LDL.LU.64 R150, [R1+0x4b8] ;  /* 0x0004b80001967983 */ /* 0x000ea20000300a00 */
        /* <DEDUP_REMOVED lines=24> */
[----:B------:R-:W-:-:S02]  /*3a00*/  IMAD.MOV.U32 R184, RZ, RZ, R100 ;  /* 0x000000ffffb87224 */ /* 0x000fc400078e0064 */
[----:B------:R-:W-:Y:S01]  /*3a10*/  IMAD.MOV.U32 R182, RZ, RZ, R98 ;  /* 0x000000ffffb67224 */ /* 0x000fe200078e0062 */
[----:B------:R-:W2:Y:S01]  /*3a20*/  LDL.LU.64 R136, [R1+0x480] ;  /* 0x0004800001887983 */ /* 0x000ea20000300a00 */
[----:B------:R-:W-:Y:S02]  /*3a30*/  IMAD.MOV.U32 R183, RZ, RZ, R99 ;  /* 0x000000ffffb77224 */ /* 0x000fe400078e0063 */
[----:B------:R-:W-:Y:S01]  /*3a40*/  IMAD.MOV.U32 R181, RZ, RZ, R97 ;  /* 0x000000ffffb57224 */ /* 0x000fe200078e0061 */
[----:B------:R-:W2:Y:S01]  /*3a50*/  LDL.LU.64 R134, [R1+0x478] ;  /* 0x0004780001867983 */ /* 0x000ea20000300a00 */
[----:B------:R-:W-:Y:S02]  /*3a60*/  IMAD.MOV.U32 R178, RZ, RZ, R94 ;  /* 0x000000ffffb27224 */ /* 0x000fe400078e005e */
        /* <DEDUP_REMOVED lines=76> */
[----:B0-----:R-:W2:Y:S04]  /*3f30*/  LDL.LU.64 R50, [R1+0x328] ;  /* 0x0003280001327983 */ /* 0x001ea80000300a00 */
        /* <DEDUP_REMOVED lines=14> */
[----:B------:R-:W-:-:S02]  /*4020*/  UMOV UR5, 0x80000020 ;  /* 0x8000002000057882 */ /* 0x000fc40000000000 */
[----:B-----5:R-:W-:Y:S01]  /*4030*/  STL [R1+0x2b8], R152 ;  /* 0x0002b89801007387 */ /* 0x020fe20000100800 */
[----:B--2---:R-:W-:-:S06]  /*4040*/  WARPGROUP.ARRIVE ;  /* 0x00000000000079c5 */ /* 0x004fcc0000000000 */
[----:B------:R-:W-:Y:S03]  /*4050*/  HGMMA.64x256x16.F32 R24, gdesc[UR4], R24, gsb0 ;  /* 0x03e00000041879f0 */ /* 0x000fe60008000818 */
        /* <DEDUP_REMOVED lines=84> */
[----:B------:R-:W-:Y:S01]  /*45a0*/  IMAD.MOV.U32 R235, RZ, RZ, R5 ;  /* 0x000000ffffeb7224 */ /* 0x000fe200078e0005 */
[----:B------:R-:W-:Y:S02]  /*45b0*/  UIADD3 UR4, UR12, 0x2, URZ ;  /* 0x000000020c047890 */ /* 0x000fe4000fffe03f */
[----:B------:R-:W-:Y:S01]  /*45c0*/  UIADD3 UR6, UR13, 0x2, URZ ;  /* 0x000000020d067890 */ /* 0x000fe2000fffe03f */
[----:B------:R-:W-:Y:S01]  /*45d0*/  UMOV UR5, 0x80000020 ;  /* 0x8000002000057882 */ /* 0x000fe20000000000 */
[----:B------:R-:W-:Y:S01]  /*45e0*/  UMOV UR7, 0x80000020 ;  /* 0x8000002000077882 */ /* 0x000fe20000000000 */
        /* <DEDUP_REMOVED lines=96> */
[----:B------:R-:W-:Y:S01]  /*4bf0*/  BPT.TRAP 0x1 ;  /* 0x000000040000795c */ /* 0x000fe20000300000 */
.L_x_27:
[----:B------:R-:W-:Y:S01]  /*4c00*/  ISETP.NE.AND P1, PT, R17, RZ, PT ;  /* 0x000000ff1100720c */ /* 0x000fe20003f25270 */
[----:B------:R-:W-:Y:S01]  /*4c10*/  UISETP.GT.U32.AND UP0, UPT, UR40, 0x1, UPT ;  /* 0x000000012800788c */ /* 0x000fe2000bf04070 */
[----:B------:R-:W-:-:S11]  /*4c20*/  MOV R5, UR11 ;  /* 0x0000000b00057c02 */ /* 0x000fd60008000f00 */
[----:B------:R-:W-:-:S04]  /*4c30*/  @P1 IMAD R5, R5, 0x8, R0 ;  /* 0x0000000805051824 */ /* 0x000fc800078e0200 */
[----:B------:R-:W-:-:S05]  /*4c40*/  @P1 VIADD R5, R5, 0x20 ;  /* 0x0000002005051836 */ /* 0x000fca0000000000 */
[----:B-----5:R-:W-:-:S04]  /*4c50*/  @P1 PRMT R5, R152, 0x654, R5 ;  /* 0x0000065498051816 */ /* 0x020fc80000000005 */
[----:B------:R0:W-:Y:S01]  /*4c60*/  @P1 SYNCS.ARRIVE.TRANS64.RED.A1T0 RZ, [R5+URZ], RZ ;  /* 0x000000ff05ff19a7 */ /* 0x0001e2000810043f */
[----:B------:R-:W-:-:S13]  /*4c70*/  PLOP3.LUT P1, PT, PT, PT, UP0, 0x80, 0x0 ;  /* 0x000000000000781c */ /* 0x000fda0003f2f008 */
[----:B0-----:R-:W-:Y:S05]  /*4c80*/  @P1 BRA `(.L_x_28) ;  /* 0x0000000000041947 */ /* 0x001fea0003800000 */
[----:B------:R-:W-:Y:S01]  /*4c90*/  BPT.TRAP 0x1 ;  /* 0x000000040000795c */ /* 0x000fe20000300000 */
.L_x_28:
[----:B------:R-:W-:Y:S01]  /*4ca0*/  UIADD3 UR10, UR10, 0x1, URZ ;  /* 0x000000010a0a7890 */ /* 0x000fe2000fffe03f */
[C---:B------:R-:W-:Y:S01]  /*4cb0*/  ISETP.GT.AND P1, PT, R4.reuse, 0x1, PT ;  /* 0x000000010400780c */ /* 0x040fe20003f24270 */
[----:B------:R-:W-:Y:S01]  /*4cc0*/  UIADD3 UR11, UR11, 0x1, URZ ;  /* 0x000000010b0b7890 */ /* 0x000fe2000fffe03f */
[----:B------:R-:W-:Y:S01]  /*4cd0*/  VIADD R4, R4, 0xffffffff ;  /* 0xffffffff04047836 */ /* 0x000fe20000000000 */
[----:B------:R-:W-:Y:S02]  /*4ce0*/  UISETP.NE.AND UP0, UPT, UR10, 0x4, UPT ;  /* 0x000000040a00788c */ /* 0x000fe4000bf05270 */
[----:B------:R-:W-:Y:S02]  /*4cf0*/  UISETP.NE.AND UP1, UPT, UR11, 0x4, UPT ;  /* 0x000000040b00788c */ /* 0x000fe4000bf25270 */
[----:B------:R-:W-:Y:S02]  /*4d00*/  USEL UR4, URZ, 0x1, UP0 ;  /* 0x000000013f047887 */ /* 0x000fe40008000000 */
[----:B------:R-:W-:-:S02]  /*4d10*/  USEL UR10, UR10, URZ, UP0 ;  /* 0x0000003f0a0a7287 */ /* 0x000fc40008000000 */
[----:B------:R-:W-:Y:S02]  /*4d20*/  USEL UR11, UR11, URZ, UP1 ;  /* 0x0000003f0b0b7287 */ /* 0x000fe40008800000 */
[----:B------:R-:W-:Y:S01]  /*4d30*/  LOP3.LUT R3, R3, UR4, RZ, 0x3c, !PT ;  /* 0x0000000403037c12 */ /* 0x000fe2000f8e3cff */
[----:B------:R-:W-:Y:S09]  /*4d40*/  @P1 BRA `(.L_x_29) ;  /* 0xffffffdc00881947 */ /* 0x000ff2000383ffff */
.L_x_22:
[----:B------:R-:W0:Y:S02]  /*4d50*/  LDC R3, c[0x0][0x28c] ;  /* 0x0000a300ff037b82 */ /* 0x000e240000000800 */
[----:B0-----:R-:W-:-:S13]  /*4d60*/  ISETP.GE.AND P1, PT, R3, 0x1, PT ;  /* 0x000000010300780c */ /* 0x001fda0003f26270 */
[----:B------:R-:W-:Y:S05]  /*4d70*/  @!P1 BRA `(.L_x_30) ;  /* 0x0000000000449947 */ /* 0x000fea0003800000 */
[----:B------:R-:W-:Y:S05]  /*4d80*/  @!P0 BRA `(.L_x_31) ;  /* 0x0000000000048947 */ /* 0x000fea0003800000 */
[----:B------:R-:W-:Y:S01]  /*4d90*/  BPT.TRAP 0x1 ;  /* 0x000000040000795c */ /* 0x000fe20000300000 */
.L_x_31:
[----:B------:R-:W-:Y:S01]  /*4da0*/  ISETP.NE.AND P0, PT, R17, RZ, PT ;  /* 0x000000ff1100720c */ /* 0x000fe20003f05270 */
[----:B------:R-:W-:-:S12]  /*4db0*/  UISETP.LT.AND UP1, UPT, UR44, 0x1, UPT ;  /* 0x000000012c00788c */ /* 0x000fd8000bf21270 */
[----:B------:R-:W-:-:S05]  /*4dc0*/  VOTEU.ANY UP0, P0 ;  /* 0x00000000003f7886 */ /* 0x000fca0000000100 */
[----:B------:R-:W-:-:S04]  /*4dd0*/  @UP0 USEL UR4, UR44, 0x1, UP1 ;  /* 0x000000012c040887 */ /* 0x000fc80008800000 */
[----:B------:R-:W-:Y:S02]  /*4de0*/  @UP0 UIADD3 UR4, UR39, UR44, -UR4 ;  /* 0x0000002c27040290 */ /* 0x000fe4000fffe804 */
[----:B------:R-:W-:-:S04]  /*4df0*/  UISETP.GT.U32.AND UP0, UPT, UR40, 0x1, UPT ;  /* 0x000000012800788c */ /* 0x000fc8000bf04070 */
[----:B------:R-:W-:-:S05]  /*4e00*/  IMAD.U32 R3, RZ, RZ, UR4 ;  /* 0x00000004ff037e24 */ /* 0x000fca000f8e00ff */
[----:B------:R-:W-:-:S04]  /*4e10*/  @P0 SHF.L.U32 R3, R3, 0x3, RZ ;  /* 0x0000000303030819 */ /* 0x000fc800000006ff */
[----:B------:R-:W-:-:S04]  /*4e20*/  @P0 LOP3.LUT R3, R3, 0x18, RZ, 0xc0, !PT ;  /* 0x0000001803030812 */ /* 0x000fc800078ec0ff */
[----:B------:R-:W-:-:S04]  /*4e30*/  @P0 IADD3 R0, R0, 0x20, R3 ;  /* 0x0000002000000810 */ /* 0x000fc80007ffe003 */
[----:B-----5:R-:W-:-:S04]  /*4e40*/  @P0 PRMT R0, R152, 0x654, R0 ;  /* 0x0000065498000816 */ /* 0x020fc80000000000 */
[----:B------:R0:W-:Y:S01]  /*4e50*/  @P0 SYNCS.ARRIVE.TRANS64.RED.A1T0 RZ, [R0+URZ], RZ ;  /* 0x000000ff00ff09a7 */ /* 0x0001e2000810043f */
[----:B------:R-:W-:-:S13]  /*4e60*/  PLOP3.LUT P0, PT, PT, PT, UP0, 0x80, 0x0 ;  /* 0x000000000000781c */ /* 0x000fda0003f0f008 */
[----:B0-----:R-:W-:Y:S05]  /*4e70*/  @P0 BRA `(.L_x_30) ;  /* 0x0000000000040947 */ /* 0x001fea0003800000 */
[----:B------:R-:W-:Y:S01]  /*4e80*/  BPT.TRAP 0x1 ;  /* 0x000000040000795c */ /* 0x000fe20000300000 */
.L_x_30:
[----:B------:R-:W0:Y:S01]  /*4e90*/  S2R R8, SR_TID.X ;  /* 0x0000000000087919 */ /* 0x000e220000002100 */
[----:B------:R-:W-:Y:S01]  /*4ea0*/  IMAD.MOV.U32 R19, RZ, RZ, 0x6540 ;  /* 0x00006540ff137424 */ /* 0x000fe200078e00ff */
[----:B------:R-:W-:Y:S02]  /*4eb0*/  UIMAD.WIDE UR6, UR41, 0x100, URZ ;  /* 0x00000100290678a5 */ /* 0x000fe4000f8e023f */
[----:B------:R-:W-:Y:S01]  /*4ec0*/  USHF.R.S32.HI UR10, URZ, 0x1f, UR43 ;  /* 0x0000001f3f0a7899 */ /* 0x000fe2000801142b */
[----:B------:R-:W-:Y:S01]  /*4ed0*/  ULDC.64 UR8, c[0x0][0x5d0] ;  /* 0x0001740000087ab9 */ /* 0x000fe20000000a00 */
[----:B------:R-:W-:Y:S02]  /*4ee0*/  UIADD3 UR39, UR44, UR39, URZ ;  /* 0x000000272c277290 */ /* 0x000fe4000fffe03f */
[----:B------:R-:W-:Y:S02]  /*4ef0*/  UIMAD UR4, UR10, UR8, URZ ;  /* 0x000000080a0472a4 */ /* 0x000fe4000f8e023f */
[----:B------:R-:W-:-:S02]  /*4f00*/  USHF.L.U32 UR41, UR41, 0x8, URZ ;  /* 0x0000000829297899 */ /* 0x000fc4000800063f */
[----:B------:R-:W-:Y:S01]  /*4f10*/  UIMAD UR4, UR43, UR9, UR4 ;  /* 0x000000092b0472a4 */ /* 0x000fe2000f8e0204 */
[----:B------:R-:W-:Y:S01]  /*4f20*/  ULDC UR5, c[0x0][0x284] ;  /* 0x0000a10000057ab9 */ /* 0x000fe20000000800 */
[----:B------:R-:W-:Y:S01]  /*4f30*/  UISETP.GT.U32.AND UP0, UPT, UR39, 0x3, UPT ;  /* 0x000000032700788c */ /* 0x000fe2000bf04070 */
[----:B------:R-:W-:-:S03]  /*4f40*/  IMAD.U32 R153, RZ, RZ, UR5 ;  /* 0x00000005ff997e24 */ /* 0x000fc6000f8e00ff */
[----:B------:R-:W-:Y:S01]  /*4f50*/  UISETP.LT.U32.AND UP0, UPT, UR44, 0x4, UP0 ;  /* 0x000000042c00788c */ /* 0x000fe20008701070 */
[--C-:B0-----:R-:W-:Y:S01]  /*4f60*/  SHF.R.U32.HI R4, RZ, 0x7, R8.reuse ;  /* 0x00000007ff047819 */ /* 0x101fe20000011608 */
[----:B------:R-:W-:Y:S01]  /*4f70*/  IMAD.SHL.U32 R18, R8, 0x2, RZ ;  /* 0x0000000208127824 */ /* 0x000fe200078e00ff */
[----:B------:R-:W-:Y:S02]  /*4f80*/  SHF.R.U32.HI R5, RZ, 0x2, R8 ;  /* 0x00000002ff057819 */ /* 0x000fe40000011608 */
[----:B------:R-:W-:Y:S02]  /*4f90*/  LOP3.LUT R4, R4, 0x1, RZ, 0xc0, !PT ;  /* 0x0000000104047812 */ /* 0x000fe400078ec0ff */
[----:B------:R-:W-:Y:S02]  /*4fa0*/  LOP3.LUT R6, R8, 0x60, RZ, 0xc0, !PT ;  /* 0x0000006008067812 */ /* 0x000fe400078ec0ff */
[----:B------:R-:W-:Y:S01]  /*4fb0*/  LOP3.LUT R5, R5, 0x7, RZ, 0xc0, !PT ;  /* 0x0000000705057812 */ /* 0x000fe200078ec0ff */
[----:B------:R-:W-:Y:S01]  /*4fc0*/  IMAD.SHL.U32 R3, R4, 0x40, RZ ;  /* 0x0000004004037824 */ /* 0x000fe200078e00ff */
[----:B------:R-:W-:-:S02]  /*4fd0*/  LOP3.LUT R18, R18, 0x6, RZ, 0xc0, !PT ;  /* 0x0000000612127812 */ /* 0x000fc400078ec0ff */
[----:B------:R-:W-:Y:S02]  /*4fe0*/  SHF.R.U32.HI R6, RZ, 0x1, R6 ;  /* 0x00000001ff067819 */ /* 0x000fe40000011606 */
[--C-:B------:R-:W-:Y:S02]  /*4ff0*/  LOP3.LUT R3, R3, 0x40, R5.reuse, 0xe2, !PT ;  /* 0x0000004003037812 */ /* 0x100fe400078ee205 */
[----:B------:R-:W-:Y:S01]  /*5000*/  PRMT R18, R18, R19, UR42 ;  /* 0x0000002a12127e16 */ /* 0x000fe20008000013 */
[----:B------:R-:W-:Y:S01]  /*5010*/  USHF.L.U32 UR42, UR42, 0x8, URZ ;  /* 0x000000082a2a7899 */ /* 0x000fe2000800063f */
[----:B------:R-:W-:Y:S01]  /*5020*/  IADD3 R0, RZ, -R6, -R5 ;  /* 0x80000006ff007210 */ /* 0x000fe20007ffe805 */
[----:B------:R-:W-:Y:S01]  /*5030*/  IMAD.MOV.U32 R5, RZ, RZ, -0x2 ;  /* 0xfffffffeff057424 */ /* 0x000fe200078e00ff */
[----:B------:R-:W-:Y:S01]  /*5040*/  LOP3.LUT R3, R3, UR6, R6, 0xfe, !PT ;  /* 0x0000000603037c12 */ /* 0x000fe2000f8efe06 */
[----:B------:R-:W-:Y:S01]  /*5050*/  IMAD.U32 R6, RZ, RZ, UR8 ;  /* 0x00000008ff067e24 */ /* 0x000fe2000f8e00ff */
[----:B------:R-:W-:Y:S01]  /*5060*/  SHF.R.S32.HI R19, RZ, 0x1f, R18 ;  /* 0x0000001fff137819 */ /* 0x000fe20000011412 */
[----:B------:R-:W-:Y:S01]  /*5070*/  ULDC UR8, c[0x0][0x288] ;  /* 0x0000a20000087ab9 */ /* 0x000fe20000000800 */
[----:B------:R-:W-:Y:S01]  /*5080*/  IMAD R0, R4, -0x40, R0 ;  /* 0xffffffc004007824 */ /* 0x000fe200078e0200 */
[----:B------:R-:W-:Y:S01]  /*5090*/  UISETP.GE.AND UP1, UPT, UR42, UR8, UPT ;  /* 0x000000082a00728c */ /* 0x000fe2000bf26270 */
[----:B------:R-:W-:-:S03]  /*50a0*/  IMAD.WIDE.U32 R6, R6, UR43, R18 ;  /* 0x0000002b06067c25 */ /* 0x000fc6000f8e0012 */
[----:B------:R-:W-:Y:S02]  /*50b0*/  UISETP.GE.OR UP1, UPT, UR41, UR5, UP1 ;  /* 0x000000052900728c */ /* 0x000fe40008f26670 */
[----:B------:R-:W-:Y:S01]  /*50c0*/  IADD3 R153, R153, -UR41, R0 ;  /* 0x8000002999997c10 */ /* 0x000fe2000fffe000 */
[----:B------:R-:W-:Y:S01]  /*50d0*/  USEL UR5, URZ, 0x1, !UP0 ;  /* 0x000000013f057887 */ /* 0x000fe2000c000000 */
[----:B------:R-:W-:Y:S01]  /*50e0*/  IADD3 R7, R7, UR4, RZ ;  /* 0x0000000407077c10 */ /* 0x000fe2000fffe0ff */
[----:B------:R-:W-:Y:S01]  /*50f0*/  USHF.R.U32.HI UR4, URZ, 0x2, UR39 ;  /* 0x000000023f047899 */ /* 0x000fe20008011627 */
[----:B------:R-:W-:Y:S01]  /*5100*/  LOP3.LUT R0, R8, 0x3, RZ, 0xc0, !PT ;  /* 0x0000000308007812 */ /* 0x000fe200078ec0ff */
[----:B------:R-:W-:Y:S01]  /*5110*/  ULOP3.LUT UR39, UR39, 0x3, URZ, 0xc0, !UPT ;  /* 0x0000000327277892 */ /* 0x000fe2000f8ec03f */
[----:B------:R-:W-:Y:S01]  /*5120*/  PLOP3.LUT P0, PT, PT, PT, UP1, 0x80, 0x0 ;  /* 0x000000000000781c */ /* 0x000fe20003f0f018 */
[----:B------:R-:W-:Y:S02]  /*5130*/  ULOP3.LUT UR4, UR4, 0x1, URZ, 0xc0, !UPT ;  /* 0x0000000104047892 */ /* 0x000fe4000f8ec03f */
[----:B------:R-:W-:Y:S01]  /*5140*/  IMAD R0, R0, R5, UR8 ;  /* 0x0000000800007e24 */ /* 0x000fe2000f8e0205 */
[----:B------:R-:W-:Y:S01]  /*5150*/  UMOV UR41, 0xffffffff ;  /* 0xffffffff00297882 */ /* 0x000fe20000000000 */
[----:B------:R-:W-:-:S02]  /*5160*/  UISETP.NE.U32.AND UP2, UPT, UR4, 0x1, UPT ;  /* 0x000000010400788c */ /* 0x000fc4000bf45070 */
[----:B------:R-:W-:Y:S02]  /*5170*/  VIADD R0, R0, -UR42 ;  /* 0x8000002a00007c36 */ /* 0x000fe40008000000 */
[----:B------:R-:W-:-:S04]  /*5180*/  UISETP.GT.U32.AND UP2, UPT, UR44, 0x3, !UP2 ;  /* 0x000000032c00788c */ /* 0x000fc8000d744070 */
[----:B------:R-:W-:-:S04]  /*5190*/  USEL UR4, URZ, 0x1, !UP2 ;  /* 0x000000013f047887 */ /* 0x000fc8000d000000 */
[----:B------:R-:W-:Y:S01]  /*51a0*/  ULOP3.LUT UR38, UR4, UR38, UR5, 0x96, !UPT ;  /* 0x0000002604267292 */ /* 0x000fe2000f8e9605 */
[----:B------:R-:W-:Y:S11]  /*51b0*/  @P0 BRA `(.L_x_32) ;  /* 0x0000010c00e80947 */ /* 0x000ff60003800000 */
[----:B-----5:R-:W-:Y:S01]  /*51c0*/  FSETP.NEU.AND P0, PT, R16, RZ, PT ;  /* 0x000000ff1000720b */ /* 0x020fe20003f0d000 */
[----:B------:R-:W-:Y:S01]  /*51d0*/  ULDC.64 UR8, c[0x0][0x5c8] ;  /* 0x0001720000087ab9 */ /* 0x000fe20000000a00 */
[----:B------:R-:W-:Y:S01]  /*51e0*/  ISETP.GT.AND P3, PT, R153, RZ, PT ;  /* 0x000000ff9900720c */ /* 0x000fe20003f64270 */
[----:B------:R-:W-:Y:S01]  /*51f0*/  UIMAD UR4, UR7, UR8, URZ ;  /* 0x00000008070472a4 */ /* 0x000fe2000f8e023f */
[----:B------:R-:W-:Y:S01]  /*5200*/  IMAD.U32 R10, RZ, RZ, UR9 ;  /* 0x00000009ff0a7e24 */ /* 0x000fe2000f8e00ff */
[----:B------:R-:W-:Y:S01]  /*5210*/  BSSY B0, `(.L_x_32) ;  /* 0x00010f4000007945 */ /* 0x000fe20003800000 */
[----:B------:R-:W-:Y:S01]  /*5220*/  IMAD.WIDE.U32 R6, R3, UR8, R6 ;  /* 0x0000000803067c25 */ /* 0x000fe2000f8e0006 */
[----:B------:R-:W-:-:S03]  /*5230*/  ISETP.GT.AND P1, PT, R0, RZ, P3 ;  /* 0x000000ff0000720c */ /* 0x000fc60001f24270 */
[----:B------:R-:W-:-:S05]  /*5240*/  IMAD R10, R3, R10, UR4 ;  /* 0x00000004030a7e24 */ /* 0x000fca000f8e020a */
[----:B------:R-:W-:Y:S01]  /*5250*/  IADD3 R10, R7, R10, RZ ;  /* 0x0000000a070a7210 */ /* 0x000fe20007ffe0ff */
[----:B------:R-:W-:Y:S06]  /*5260*/  @!P0 BRA `(.L_x_33) ;  /* 0x000000b800108947 */ /* 0x000fec0003800000 */
[----:B------:R-:W0:Y:S01]  /*5270*/  LDC.64 R22, c[0x0][0x5b8] ;  /* 0x00016e00ff167b82 */ /* 0x000e220000000a00 */
[----:B------:R-:W2:Y:S01]  /*5280*/  LDL.LU R11, [R1] ;  /* 0x00000000010b7983 */ /* 0x000ea20000300800 */
[----:B------:R-:W-:-:S06]  /*5290*/  ULDC.64 UR4, c[0x0][0x5c0] ;  /* 0x0001700000047ab9 */ /* 0x000fcc0000000a00 */
[----:B------:R-:W1:Y:S08]  /*52a0*/  LDC.64 R14, c[0x0][0x5b0] ;  /* 0x00016c00ff0e7b82 */ /* 0x000e700000000a00 */
[----:B------:R-:W3:Y:S01]  /*52b0*/  LDC.64 R12, c[0x0][0x5a8] ;  /* 0x00016a00ff0c7b82 */ /* 0x000ee20000000a00 */
[C---:B0-----:R-:W-:Y:S02]  /*52c0*/  IMAD R159, R22.reuse, UR10, RZ ;  /* 0x0000000a169f7c24 */ /* 0x041fe4000f8e02ff */
[----:B------:R-:W-:-:S04]  /*52d0*/  IMAD.WIDE.U32 R154, R22, UR43, R18 ;  /* 0x0000002b169a7c25 */ /* 0x000fc8000f8e0012 */
[----:B------:R-:W-:Y:S02]  /*52e0*/  IMAD R159, R23, UR43, R159 ;  /* 0x0000002b179f7c24 */ /* 0x000fe4000f8e029f */
[----:B-1----:R-:W-:Y:S02]  /*52f0*/  IMAD R158, R14, UR7, RZ ;  /* 0x000000070e9e7c24 */ /* 0x002fe4000f8e02ff */
[----:B------:R-:W-:Y:S02]  /*5300*/  IMAD.IADD R21, R155, 0x1, R159 ;  /* 0x000000019b157824 */ /* 0x000fe400078e029f */
[----:B------:R-:W-:Y:S02]  /*5310*/  IMAD.MOV.U32 R20, RZ, RZ, R154 ;  /* 0x000000ffff147224 */ /* 0x000fe400078e009a */
[C---:B------:R-:W-:Y:S02]  /*5320*/  IMAD R158, R3.reuse, R15, R158 ;  /* 0x0000000f039e7224 */ /* 0x040fe400078e029e */
[----:B------:R-:W-:-:S04]  /*5330*/  IMAD.WIDE.U32 R4, R3, R14, R20 ;  /* 0x0000000e03047225 */ /* 0x000fc800078e0014 */
[----:B------:R-:W-:Y:S01]  /*5340*/  IMAD.IADD R5, R5, 0x1, R158 ;  /* 0x0000000105057824 */ /* 0x000fe200078e029e */
[----:B---3--:R-:W-:-:S04]  /*5350*/  LEA R8, P0, R4, R12, 0x1 ;  /* 0x0000000c04087211 */ /* 0x008fc800078008ff */
[----:B------:R-:W-:-:S05]  /*5360*/  LEA.HI.X R9, R4, R13, R5, 0x1, P0 ;  /* 0x0000000d04097211 */ /* 0x000fca00000f0c05 */
[----:B------:R-:W3:Y:S01]  /*5370*/  @P1 LDG.E.LTC128B.U16 R23, desc[UR36][R8.64] ;  /* 0x0000002408171981 */ /* 0x000ee2000c1e1520 */
[----:B------:R-:W-:Y:S01]  /*5380*/  BSSY B1, `(.L_x_34) ;  /* 0x0000011000017945 */ /* 0x000fe20003800000 */
[----:B---3--:R-:W-:-:S05]  /*5390*/  HADD2.F32 R4, -RZ, R23.H0_H0 ;  /* 0x20000017ff047230 */ /* 0x008fca0000004100 */
[----:B------:R-:W-:-:S04]  /*53a0*/  FMUL R4, R4, R16 ;  /* 0x0000001004047220 */ /* 0x000fc80000400000 */
[----:B--2---:R-:W-:Y:S01]  /*53b0*/  FFMA R7, R11, R2, R4 ;  /* 0x000000020b077223 */ /* 0x004fe20000000004 */
[----:B------:R-:W-:-:S04]  /*53c0*/  LEA R4, P0, R6, UR4, 0x1 ;  /* 0x0000000406047c11 */ /* 0x000fc8000f8008ff */
[----:B------:R-:W-:Y:S02]  /*53d0*/  LEA.HI.X R5, R6, UR5, R10, 0x1, P0 ;  /* 0x0000000506057c11 */ /* 0x000fe400080f0c0a */
[----:B------:R-:W-:-:S05]  /*53e0*/  F2FP.F16.F32.PACK_AB R6, RZ, R7 ;  /* 0x00000007ff06723e */ /* 0x000fca00000000ff */
[----:B------:R0:W-:Y:S02]  /*53f0*/  @P1 STG.E.U16 desc[UR36][R4.64], R6 ;  /* 0x0000000604001986 */ /* 0x0001e4000c101524 */
[----:B0-----:R-:W-:-:S04]  /*5400*/  IMAD.WIDE.U32 R6, R3, R14, R18 ;  /* 0x0000000e03067225 */ /* 0x001fc800078e0012 */
[----:B------:R-:W-:Y:S02]  /*5410*/  IMAD.IADD R7, R158, 0x1, R7 ;  /* 0x000000019e077824 */ /* 0x000fe400078e0207 */
[----:B------:R-:W-:-:S05]  /*5420*/  IMAD.WIDE.U32 R6, R22, UR43, R6 ;  /* 0x0000002b16067c25 */ /* 0x000fca000f8e0006 */
[----:B------:R-:W-:Y:S02]  /*5430*/  IADD3 R7, R159, R7, RZ ;  /* 0x000000079f077210 */ /* 0x000fe40007ffe0ff */
[----:B------:R-:W-:-:S04]  /*5440*/  LEA R10, P0, R6, R12, 0x1 ;  /* 0x0000000c060a7211 */ /* 0x000fc800078008ff */
[----:B------:R-:W-:Y:S02]  /*5450*/  LEA.HI.X R11, R6, R13, R7, 0x1, P0 ;  /* 0x0000000d060b7211 */ /* 0x000fe400000f0c07 */
[----:B------:R-:W-:-:S13]  /*5460*/  ISETP.GT.AND P0, PT, R0, 0x1, P3 ;  /* 0x000000010000780c */ /* 0x000fda0001f04270 */
[----:B------:R-:W-:Y:S05]  /*5470*/  @!P0 BRA `(.L_x_35) ;  /* 0x0000000000048947 */ /* 0x000fea0003800000 */
[----:B------:R0:W5:Y:S02]  /*5480*/  LDG.E.LTC128B.U16 R23, desc[UR36][R10.64+0x2] ;  /* 0x000002240a177981 */ /* 0x000164000c1e1520 */
.L_x_35:
[----:B------:R-:W-:Y:S05]  /*5490*/  BSYNC B1 ;  /* 0x0000000000017941 */ /* 0x000fea0003800000 */
.L_x_34:
[----:B------:R-:W2:Y:S01]  /*54a0*/  LDL.LU R7, [R1+0x4] ;  /* 0x0000040001077983 */ /* 0x000ea20000300800 */
[----:B-----5:R-:W-:Y:S01]  /*54b0*/  HADD2.F32 R6, -RZ, R23.H0_H0 ;  /* 0x20000017ff067230 */ /* 0x020fe20000004100 */
[C---:B------:R-:W-:Y:S01]  /*54c0*/  SHF.L.U64.HI R157, R14.reuse, 0x3, R15 ;  /* 0x000000030e9d7819 */ /* 0x040fe2000001020f */
[----:B------:R-:W-:Y:S01]  /*54d0*/  IMAD.SHL.U32 R156, R14, 0x8, RZ ;  /* 0x000000080e9c7824 */ /* 0x000fe200078e00ff */
[----:B------:R-:W3:Y:S02]  /*54e0*/  LDL.LU R160, [R1+0x8] ;  /* 0x0000080001a07983 */ /* 0x000ee40000300800 */
[----:B------:R-:W-:-:S04]  /*54f0*/  FMUL R6, R6, R16 ;  /* 0x0000001006067220 */ /* 0x000fc80000400000 */
[----:B--2---:R-:W-:-:S05]  /*5500*/  FFMA R6, R7, R2, R6 ;  /* 0x0000000207067223 */ /* 0x004fca0000000006 */
[----:B------:R-:W-:-:S05]  /*5510*/  F2FP.F16.F32.PACK_AB R6, RZ, R6 ;  /* 0x00000006ff06723e */ /* 0x000fca00000000ff */
[----:B------:R1:W-:Y:S01]  /*5520*/  @P0 STG.E.U16 desc[UR36][R4.64+0x2], R6 ;  /* 0x0000020604000986 */ /* 0x0003e2000c101524 */
[----:B------:R-:W-:-:S04]  /*5530*/  ISETP.GT.AND P0, PT, R153, 0x8, PT ;  /* 0x000000089900780c */ /* 0x000fc80003f04270 */
[----:B------:R-:W-:Y:S01]  /*5540*/  ISETP.GT.AND P1, PT, R0, RZ, P0 ;  /* 0x000000ff0000720c */ /* 0x000fe20000724270 */
[----:B-1----:R-:W-:-:S04]  /*5550*/  IMAD.WIDE.U32 R6, R3, R14, R156 ;  /* 0x0000000e03067225 */ /* 0x002fc800078e009c */
[----:B------:R-:W-:Y:S01]  /*5560*/  IMAD.IADD R158, R158, 0x1, R7 ;  /* 0x000000019e9e7824 */ /* 0x000fe200078e0207 */
[----:B------:R-:W-:-:S05]  /*5570*/  IADD3 R7, P2, R154, R6, RZ ;  /* 0x000000069a077210 */ /* 0x000fca0007f5e0ff */
[----:B------:R-:W-:Y:S01]  /*5580*/  IMAD.X R9, R158, 0x1, R21, P2 ;  /* 0x000000019e097824 */ /* 0x000fe200010e0615 */
[----:B------:R-:W-:-:S04]  /*5590*/  LEA R8, P2, R7, R12, 0x1 ;  /* 0x0000000c07087211 */ /* 0x000fc800078408ff */
[----:B------:R-:W-:-:S05]  /*55a0*/  LEA.HI.X R9, R7, R13, R9, 0x1, P2 ;  /* 0x0000000d07097211 */ /* 0x000fca00010f0c09 */
[----:B------:R1:W2:Y:S01]  /*55b0*/  @P1 LDG.E.LTC128B.U16 R23, desc[UR36][R8.64] ;  /* 0x0000002408171981 */ /* 0x0002a2000c1e1520 */
[----:B------:R-:W-:Y:S01]  /*55c0*/  IADD3 R6, P2, R18, R6, RZ ;  /* 0x0000000612067210 */ /* 0x000fe20007f5e0ff */
[----:B------:R-:W-:Y:S01]  /*55d0*/  BSSY B1, `(.L_x_36) ;  /* 0x0000016000017945 */ /* 0x000fe20003800000 */
[----:B------:R-:W-:-:S03]  /*55e0*/  ISETP.GT.AND P4, PT, R0, 0x1, P0 ;  /* 0x000000010000780c */ /* 0x000fc60000784270 */
[----:B------:R-:W-:Y:S02]  /*55f0*/  IMAD.X R7, R19, 0x1, R158, P2 ;  /* 0x0000000113077824 */ /* 0x000fe400010e069e */
[----:B------:R-:W-:Y:S02]  /*5600*/  IMAD.U32 R158, RZ, RZ, UR9 ;  /* 0x00000009ff9e7e24 */ /* 0x000fe4000f8e00ff */
[----:B------:R-:W-:-:S05]  /*5610*/  IMAD.WIDE.U32 R6, R22, UR43, R6 ;  /* 0x0000002b16067c25 */ /* 0x000fca000f8e0006 */
[----:B------:R-:W-:Y:S02]  /*5620*/  IADD3 R7, R159, R7, RZ ;  /* 0x000000079f077210 */ /* 0x000fe40007ffe0ff */
[----:B-1----:R-:W-:-:S04]  /*5630*/  LEA R8, P2, R6, R12, 0x1 ;  /* 0x0000000c06087211 */ /* 0x002fc800078408ff */
[----:B------:R-:W-:Y:S01]  /*5640*/  LEA.HI.X R9, R6, R13, R7, 0x1, P2 ;  /* 0x0000000d06097211 */ /* 0x000fe200010f0c07 */
[----:B--2---:R-:W-:-:S05]  /*5650*/  HADD2.F32 R6, -RZ, R23.H0_H0 ;  /* 0x20000017ff067230 */ /* 0x004fca0000004100 */
[----:B------:R-:W-:-:S04]  /*5660*/  FMUL R6, R6, R16 ;  /* 0x0000001006067220 */ /* 0x000fc80000400000 */
[----:B---3--:R-:W-:Y:S01]  /*5670*/  FFMA R7, R160, R2, R6 ;  /* 0x00000002a0077223 */ /* 0x008fe20000000006 */
[----:B------:R-:W-:Y:S02]  /*5680*/  IMAD.U32 R160, RZ, RZ, UR8 ;  /* 0x00000008ffa07e24 */ /* 0x000fe4000f8e00ff */
[----:B------:R-:W-:Y:S02]  /*5690*/  IMAD.U32 R6, RZ, RZ, UR8 ;  /* 0x00000008ff067e24 */ /* 0x000fe4000f8e00ff */
[----:B------:R-:W-:Y:S01]  /*56a0*/  IMAD.SHL.U32 R160, R160, 0x10, RZ ;  /* 0x00000010a0a07824 */ /* 0x000fe200078e00ff */
[----:B------:R-:W-:Y:S02]  /*56b0*/  F2FP.F16.F32.PACK_AB R7, RZ, R7 ;  /* 0x00000007ff07723e */ /* 0x000fe400000000ff */
[----:B------:R-:W-:Y:S02]  /*56c0*/  SHF.L.U64.HI R158, R6, 0x4, R158 ;  /* 0x00000004069e7819 */ /* 0x000fe4000001029e */
[----:B------:R-:W-:-:S02]  /*56d0*/  IADD3 R6, P2, R160, R4, RZ ;  /* 0x00000004a0067210 */ /* 0x000fc40007f5e0ff */
[----:B------:R-:W-:Y:S02]  /*56e0*/  PRMT R161, R7, 0x7610, R161 ;  /* 0x0000761007a17816 */ /* 0x000fe400000000a1 */
[----:B------:R-:W-:-:S05]  /*56f0*/  IADD3.X R7, R158, R5, RZ, P2, !PT ;  /* 0x000000059e077210 */ /* 0x000fca00017fe4ff */
[----:B------:R1:W-:Y:S01]  /*5700*/  @P1 STG.E.U16 desc[UR36][R6.64], R161 ;  /* 0x000000a106001986 */ /* 0x0003e2000c101524 */
[----:B------:R-:W-:Y:S05]  /*5710*/  @!P4 BRA `(.L_x_37) ;  /* 0x000000000004c947 */ /* 0x000fea0003800000 */
[----:B------:R2:W5:Y:S02]  /*5720*/  LDG.E.LTC128B.U16 R23, desc[UR36][R8.64+0x2] ;  /* 0x0000022408177981 */ /* 0x000564000c1e1520 */
.L_x_37:
[----:B------:R-:W-:Y:S05]  /*5730*/  BSYNC B1 ;  /* 0x0000000000017941 */ /* 0x000fea0003800000 */
.L_x_36:
[----:B------:R-:W3:Y:S01]  /*5740*/  LDL.LU R162, [R1+0xc] ;  /* 0x00000c0001a27983 */ /* 0x000ee20000300800 */
[----:B-1---5:R-:W-:Y:S01]  /*5750*/  HADD2.F32 R161, -RZ, R23.H0_H0 ;  /* 0x20000017ffa17230 */ /* 0x022fe20000004100 */
[----:B------:R-:W-:Y:S01]  /*5760*/  ISETP.GT.AND P1, PT, R0, 0x8, P3 ;  /* 0x000000080000780c */ /* 0x000fe20001f24270 */
[----:B------:R-:W-:Y:S03]  /*5770*/  BSSY B1, `(.L_x_38) ;  /* 0x0000007000017945 */ /* 0x000fe60003800000 */
[----:B------:R-:W-:-:S04]  /*5780*/  FMUL R161, R161, R16 ;  /* 0x00000010a1a17220 */ /* 0x000fc80000400000 */
[----:B---3--:R-:W-:-:S05]  /*5790*/  FFMA R161, R162, R2, R161 ;  /* 0x00000002a2a17223 */ /* 0x008fca00000000a1 */
[----:B------:R-:W-:-:S05]  /*57a0*/  F2FP.F16.F32.PACK_AB R161, RZ, R161 ;  /* 0x000000a1ffa1723e */ /* 0x000fca00000000ff */
[----:B------:R1:W-:Y:S01]  /*57b0*/  @P4 STG.E.U16 desc[UR36][R6.64+0x2], R161 ;  /* 0x000002a106004986 */ /* 0x0003e2000c101524 */
[----:B------:R-:W-:Y:S05]  /*57c0*/  @!P1 BRA `(.L_x_39) ;  /* 0x0000000000049947 */ /* 0x000fea0003800000 */
[----:B------:R3:W5:Y:S02]  /*57d0*/  LDG.E.LTC128B.U16 R23, desc[UR36][R10.64+0x10] ;  /* 0x000010240a177981 */ /* 0x000764000c1e1520 */
.L_x_39:
[----:B------:R-:W-:Y:S05]  /*57e0*/  BSYNC B1 ;  /* 0x0000000000017941 */ /* 0x000fea0003800000 */
.L_x_38:
[----:B------:R-:W4:Y:S01]  /*57f0*/  LDL.LU R162, [R1+0x10] ;  /* 0x0000100001a27983 */ /* 0x000f220000300800 */
[----:B-1---5:R-:W-:Y:S01]  /*5800*/  HADD2.F32 R161, -RZ, R23.H0_H0 ;  /* 0x20000017ffa17230 */ /* 0x022fe20000004100 */
[----:B------:R-:W-:Y:S01]  /*5810*/  ISETP.GT.AND P2, PT, R0, 0x9, P3 ;  /* 0x000000090000780c */ /* 0x000fe20001f44270 */
[----:B------:R-:W-:Y:S03]  /*5820*/  BSSY B1, `(.L_x_40) ;  /* 0x0000007000017945 */ /* 0x000fe60003800000 */
[----:B------:R-:W-:-:S04]  /*5830*/  FMUL R161, R161, R16 ;  /* 0x00000010a1a17220 */ /* 0x000fc80000400000 */
[----:B----4-:R-:W-:-:S05]  /*5840*/  FFMA R161, R162, R2, R161 ;  /* 0x00000002a2a17223 */ /* 0x010fca00000000a1 */
[----:B------:R-:W-:-:S05]  /*5850*/  F2FP.F16.F32.PACK_AB R161, RZ, R161 ;  /* 0x000000a1ffa1723e */ /* 0x000fca00000000ff */
[----:B------:R1:W-:Y:S01]  /*5860*/  @P1 STG.E.U16 desc[UR36][R4.64+0x10], R161 ;  /* 0x000010a104001986 */ /* 0x0003e2000c101524 */
[----:B------:R-:W-:Y:S05]  /*5870*/  @!P2 BRA `(.L_x_41) ;  /* 0x000000000004a947 */ /* 0x000fea0003800000 */
[----:B------:R4:W5:Y:S02]  /*5880*/  LDG.E.LTC128B.U16 R23, desc[UR36][R10.64+0x12] ;  /* 0x000012240a177981 */ /* 0x000964000c1e1520 */
.L_x_41:
[----:B------:R-:W-:Y:S05]  /*5890*/  BSYNC B1 ;  /* 0x0000000000017941 */ /* 0x000fea0003800000 */
.L_x_40:
[----:B------:R-:W2:Y:S01]  /*58a0*/  LDL.LU R162, [R1+0x14] ;  /* 0x0000140001a27983 */ /* 0x000ea20000300800 */
[----:B-1---5:R-:W-:Y:S01]  /*58b0*/  HADD2.F32 R161, -RZ, R23.H0_H0 ;  /* 0x20000017ffa17230 */ /* 0x022fe20000004100 */
[----:B------:R-:W-:Y:S01]  /*58c0*/  ISETP.GT.AND P1, PT, R0, 0x8, P0 ;  /* 0x000000080000780c */ /* 0x000fe20000724270 */
[----:B------:R-:W-:Y:S03]  /*58d0*/  BSSY B1, `(.L_x_42) ;  /* 0x0000007000017945 */ /* 0x000fe60003800000 */
[----:B------:R-:W-:-:S04]  /*58e0*/  FMUL R161, R161, R16 ;  /* 0x00000010a1a17220 */ /* 0x000fc80000400000 */
[----:B--2---:R-:W-:-:S05]  /*58f0*/  FFMA R161, R162, R2, R161 ;  /* 0x00000002a2a17223 */ /* 0x004fca00000000a1 */
[----:B------:R-:W-:-:S05]  /*5900*/  F2FP.F16.F32.PACK_AB R161, RZ, R161 ;  /* 0x000000a1ffa1723e */ /* 0x000fca00000000ff */
[----:B------:R1:W-:Y:S01]  /*5910*/  @P2 STG.E.U16 desc[UR36][R4.64+0x12], R161 ;  /* 0x000012a104002986 */ /* 0x0003e2000c101524 */
[----:B------:R-:W-:Y:S05]  /*5920*/  @!P1 BRA `(.L_x_43) ;  /* 0x0000000000049947 */ /* 0x000fea0003800000 */
[----:B------:R2:W5:Y:S02]  /*5930*/  LDG.E.LTC128B.U16 R23, desc[UR36][R8.64+0x10] ;  /* 0x0000102408177981 */ /* 0x000564000c1e1520 */
.L_x_43:
[----:B------:R-:W-:Y:S05]  /*5940*/  BSYNC B1 ;  /* 0x0000000000017941 */ /* 0x000fea0003800000 */
.L_x_42:
        /* <DEDUP_REMOVED lines=10> */
.L_x_45:
[----:B------:R-:W-:Y:S05]  /*59f0*/  BSYNC B1 ;  /* 0x0000000000017941 */ /* 0x000fea0003800000 */
.L_x_44:
        /* <DEDUP_REMOVED lines=10> */
.L_x_47:
[----:B------:R-:W-:Y:S05]  /*5aa0*/  BSYNC B1 ;  /* 0x0000000000017941 */ /* 0x000fea0003800000 */
.L_x_46:
        /* <DEDUP_REMOVED lines=10> */
.L_x_49:
[----:B------:R-:W-:Y:S05]  /*5b50*/  BSYNC B1 ;  /* 0x0000000000017941 */ /* 0x000fea0003800000 */
.L_x_48:
        /* <DEDUP_REMOVED lines=10> */
.L_x_51:
[----:B------:R-:W-:Y:S05]  /*5c00*/  BSYNC B1 ;  /* 0x0000000000017941 */ /* 0x000fea0003800000 */
.L_x_50:
        /* <DEDUP_REMOVED lines=10> */
.L_x_53:
[----:B------:R-:W-:Y:S05]  /*5cb0*/  BSYNC B1 ;  /* 0x0000000000017941 */ /* 0x000fea0003800000 */
.L_x_52:
        /* <DEDUP_REMOVED lines=10> */
.L_x_55:
[----:B------:R-:W-:Y:S05]  /*5d60*/  BSYNC B1 ;  /* 0x0000000000017941 */ /* 0x000fea0003800000 */
.L_x_54:
        /* <DEDUP_REMOVED lines=10> */
.L_x_57:
[----:B------:R-:W-:Y:S05]  /*5e10*/  BSYNC B1 ;  /* 0x0000000000017941 */ /* 0x000fea0003800000 */
.L_x_56:
        /* <DEDUP_REMOVED lines=10> */
.L_x_59:
[----:B------:R-:W-:Y:S05]  /*5ec0*/  BSYNC B1 ;  /* 0x0000000000017941 */ /* 0x000fea0003800000 */
.L_x_58:
        /* <DEDUP_REMOVED lines=10> */
.L_x_61:
[----:B------:R-:W-:Y:S05]  /*5f70*/  BSYNC B1 ;  /* 0x0000000000017941 */ /* 0x000fea0003800000 */
.L_x_60:
        /* <DEDUP_REMOVED lines=10> */
.L_x_63:
[----:B------:R-:W-:Y:S05]  /*6020*/  BSYNC B1 ;  /* 0x0000000000017941 */ /* 0x000fea0003800000 */
.L_x_62:
        /* <DEDUP_REMOVED lines=10> */
.L_x_65:
[----:B------:R-:W-:Y:S05]  /*60d0*/  BSYNC B1 ;  /* 0x0000000000017941 */ /* 0x000fea0003800000 */
.L_x_64:
        /* <DEDUP_REMOVED lines=10> */
.L_x_67:
[----:B------:R-:W-:Y:S05]  /*6180*/  BSYNC B1 ;  /* 0x0000000000017941 */ /* 0x000fea0003800000 */
.L_x_66:
        /* <DEDUP_REMOVED lines=10> */
.L_x_69:
[----:B------:R-:W-:Y:S05]  /*6230*/  BSYNC B1 ;  /* 0x0000000000017941 */ /* 0x000fea0003800000 */
.L_x_68:
        /* <DEDUP_REMOVED lines=10> */
.L_x_71:
[----:B------:R-:W-:Y:S05]  /*62e0*/  BSYNC B1 ;  /* 0x0000000000017941 */ /* 0x000fea0003800000 */
.L_x_70:
        /* <DEDUP_REMOVED lines=10> */
.L_x_73:
[----:B------:R-:W-:Y:S05]  /*6390*/  BSYNC B1 ;  /* 0x0000000000017941 */ /* 0x000fea0003800000 */
.L_x_72:
        /* <DEDUP_REMOVED lines=10> */
.L_x_75:
[----:B------:R-:W-:Y:S05]  /*6440*/  BSYNC B1 ;  /* 0x0000000000017941 */ /* 0x000fea0003800000 */
.L_x_74:
        /* <DEDUP_REMOVED lines=10> */
.L_x_77:
[----:B------:R-:W-:Y:S05]  /*64f0*/  BSYNC B1 ;  /* 0x0000000000017941 */ /* 0x000fea0003800000 */
.L_x_76:
        /* <DEDUP_REMOVED lines=10> */
.L_x_79:
[----:B------:R-:W-:Y:S05]  /*65a0*/  BSYNC B1 ;  /* 0x0000000000017941 */ /* 0x000fea0003800000 */
.L_x_78:
        /* <DEDUP_REMOVED lines=10> */
.L_x_81:
[----:B------:R-:W-:Y:S05]  /*6650*/  BSYNC B1 ;  /* 0x0000000000017941 */ /* 0x000fea0003800000 */
.L_x_80:
        /* <DEDUP_REMOVED lines=10> */
.L_x_83:
[----:B------:R-:W-:Y:S05]  /*6700*/  BSYNC B1 ;  /* 0x0000000000017941 */ /* 0x000fea0003800000 */
.L_x_82:
        /* <DEDUP_REMOVED lines=10> */
.L_x_85:
[----:B------:R-:W-:Y:S05]  /*67b0*/  BSYNC B1 ;  /* 0x0000000000017941 */ /* 0x000fea0003800000 */
.L_x_84:
        /* <DEDUP_REMOVED lines=10> */
.L_x_87:
[----:B------:R-:W-:Y:S05]  /*6860*/  BSYNC B1 ;  /* 0x0000000000017941 */ /* 0x000fea0003800000 */
.L_x_86:
        /* <DEDUP_REMOVED lines=10> */
.L_x_89:
[----:B------:R-:W-:Y:S05]  /*6910*/  BSYNC B1 ;  /* 0x0000000000017941 */ /* 0x000fea0003800000 */
.L_x_88:
        /* <DEDUP_REMOVED lines=10> */
.L_x_91:
[----:B------:R-:W-:Y:S05]  /*69c0*/  BSYNC B1 ;  /* 0x0000000000017941 */ /* 0x000fea0003800000 */
.L_x_90:
        /* <DEDUP_REMOVED lines=10> */
.L_x_93:
[----:B------:R-:W-:Y:S05]  /*6a70*/  BSYNC B1 ;  /* 0x0000000000017941 */ /* 0x000fea0003800000 */
.L_x_92:
        /* <DEDUP_REMOVED lines=10> */
.L_x_95:
[----:B------:R-:W-:Y:S05]  /*6b20*/  BSYNC B1 ;  /* 0x0000000000017941 */ /* 0x000fea0003800000 */
.L_x_94:
        /* <DEDUP_REMOVED lines=10> */
.L_x_97:
[----:B------:R-:W-:Y:S05]  /*6bd0*/  BSYNC B1 ;  /* 0x0000000000017941 */ /* 0x000fea0003800000 */
.L_x_96:
        /* <DEDUP_REMOVED lines=10> */
.L_x_99:
[----:B------:R-:W-:Y:S05]  /*6c80*/  BSYNC B1 ;  /* 0x0000000000017941 */ /* 0x000fea0003800000 */
.L_x_98:
        /* <DEDUP_REMOVED lines=10> */
.L_x_101:
[----:B------:R-:W-:Y:S05]  /*6d30*/  BSYNC B1 ;  /* 0x0000000000017941 */ /* 0x000fea0003800000 */
.L_x_100:
        /* <DEDUP_REMOVED lines=10> */
.L_x_103:
[----:B------:R-:W-:Y:S05]  /*6de0*/  BSYNC B1 ;  /* 0x0000000000017941 */ /* 0x000fea0003800000 */
.L_x_102:
        /* <DEDUP_REMOVED lines=10> */
.L_x_105:
[----:B------:R-:W-:Y:S05]  /*6e90*/  BSYNC B1 ;  /* 0x0000000000017941 */ /* 0x000fea0003800000 */
.L_x_104:
        /* <DEDUP_REMOVED lines=10> */
.L_x_107:
[----:B------:R-:W-:Y:S05]  /*6f40*/  BSYNC B1 ;  /* 0x0000000000017941 */ /* 0x000fea0003800000 */
.L_x_106:
        /* <DEDUP_REMOVED lines=10> */
.L_x_109:
[----:B------:R-:W-:Y:S05]  /*6ff0*/  BSYNC B1 ;  /* 0x0000000000017941 */ /* 0x000fea0003800000 */
.L_x_108:
        /* <DEDUP_REMOVED lines=10> */
.L_x_111:
[----:B------:R-:W-:Y:S05]  /*70a0*/  BSYNC B1 ;  /* 0x0000000000017941 */ /* 0x000fea0003800000 */
.L_x_110:
        /* <DEDUP_REMOVED lines=10> */
.L_x_113:
[----:B------:R-:W-:Y:S05]  /*7150*/  BSYNC B1 ;  /* 0x0000000000017941 */ /* 0x000fea0003800000 */
.L_x_112:
        /* <DEDUP_REMOVED lines=10> */
.L_x_115:
[----:B------:R-:W-:Y:S05]  /*7200*/  BSYNC B1 ;  /* 0x0000000000017941 */ /* 0x000fea0003800000 */
.L_x_114:
        /* <DEDUP_REMOVED lines=10> */
.L_x_117:
[----:B------:R-:W-:Y:S05]  /*72b0*/  BSYNC B1 ;  /* 0x0000000000017941 */ /* 0x000fea0003800000 */
.L_x_116:
        /* <DEDUP_REMOVED lines=10> */
.L_x_119:
[----:B------:R-:W-:Y:S05]  /*7360*/  BSYNC B1 ;  /* 0x0000000000017941 */ /* 0x000fea0003800000 */
.L_x_118:
        /* <DEDUP_REMOVED lines=10> */
.L_x_121:
[----:B------:R-:W-:Y:S05]  /*7410*/  BSYNC B1 ;  /* 0x0000000000017941 */ /* 0x000fea0003800000 */
.L_x_120:
        /* <DEDUP_REMOVED lines=10> */
.L_x_123:
[----:B------:R-:W-:Y:S05]  /*74c0*/  BSYNC B1 ;  /* 0x0000000000017941 */ /* 0x000fea0003800000 */
.L_x_122:
        /* <DEDUP_REMOVED lines=10> */
.L_x_125:
[----:B------:R-:W-:Y:S05]  /*7570*/  BSYNC B1 ;  /* 0x0000000000017941 */ /* 0x000fea0003800000 */
.L_x_124:
        /* <DEDUP_REMOVED lines=10> */
.L_x_127:
[----:B------:R-:W-:Y:S05]  /*7620*/  BSYNC B1 ;  /* 0x0000000000017941 */ /* 0x000fea0003800000 */
.L_x_126:
        /* <DEDUP_REMOVED lines=10> */
.L_x_129:
[----:B------:R-:W-:Y:S05]  /*76d0*/  BSYNC B1 ;  /* 0x0000000000017941 */ /* 0x000fea0003800000 */
.L_x_128:
        /* <DEDUP_REMOVED lines=10> */
.L_x_131:
[----:B------:R-:W-:Y:S05]  /*7780*/  BSYNC B1 ;  /* 0x0000000000017941 */ /* 0x000fea0003800000 */
.L_x_130:
        /* <DEDUP_REMOVED lines=10> */
.L_x_133:
[----:B------:R-:W-:Y:S05]  /*7830*/  BSYNC B1 ;  /* 0x0000000000017941 */ /* 0x000fea0003800000 */
.L_x_132:
        /* <DEDUP_REMOVED lines=10> */
.L_x_135:
[----:B------:R-:W-:Y:S05]  /*78e0*/  BSYNC B1 ;  /* 0x0000000000017941 */ /* 0x000fea0003800000 */
.L_x_134:
        /* <DEDUP_REMOVED lines=10> */
.L_x_137:
[----:B------:R-:W-:Y:S05]  /*7990*/  BSYNC B1 ;  /* 0x0000000000017941 */ /* 0x000fea0003800000 */
.L_x_136:
        /* <DEDUP_REMOVED lines=10> */
.L_x_139:
[----:B------:R-:W-:Y:S05]  /*7a40*/  BSYNC B1 ;  /* 0x0000000000017941 */ /* 0x000fea0003800000 */
.L_x_138:
        /* <DEDUP_REMOVED lines=10> */
.L_x_141:
[----:B------:R-:W-:Y:S05]  /*7af0*/  BSYNC B1 ;  /* 0x0000000000017941 */ /* 0x000fea0003800000 */
.L_x_140:
        /* <DEDUP_REMOVED lines=10> */
.L_x_143:
[----:B------:R-:W-:Y:S05]  /*7ba0*/  BSYNC B1 ;  /* 0x0000000000017941 */ /* 0x000fea0003800000 */
.L_x_142:
        /* <DEDUP_REMOVED lines=10> */
.L_x_145:
[----:B------:R-:W-:Y:S05]  /*7c50*/  BSYNC B1 ;  /* 0x0000000000017941 */ /* 0x000fea0003800000 */
.L_x_144:
        /* <DEDUP_REMOVED lines=10> */
.L_x_147:
[----:B------:R-:W-:Y:S05]  /*7d00*/  BSYNC B1 ;  /* 0x0000000000017941 */ /* 0x000fea0003800000 */
.L_x_146:
        /* <DEDUP_REMOVED lines=10> */
.L_x_149:
[----:B------:R-:W-:Y:S05]  /*7db0*/  BSYNC B1 ;  /* 0x0000000000017941 */ /* 0x000fea0003800000 */
.L_x_148:
        /* <DEDUP_REMOVED lines=10> */
.L_x_151:
[----:B------:R-:W-:Y:S05]  /*7e60*/  BSYNC B1 ;  /* 0x0000000000017941 */ /* 0x000fea0003800000 */
.L_x_150:
        /* <DEDUP_REMOVED lines=10> */
.L_x_153:
[----:B------:R-:W-:Y:S05]  /*7f10*/  BSYNC B1 ;  /* 0x0000000000017941 */ /* 0x000fea0003800000 */
.L_x_152:
        /* <DEDUP_REMOVED lines=10> */
.L_x_155:
[----:B------:R-:W-:Y:S05]  /*7fc0*/  BSYNC B1 ;  /* 0x0000000000017941 */ /* 0x000fea0003800000 */
.L_x_154:
        /* <DEDUP_REMOVED lines=10> */
.L_x_157:
[----:B------:R-:W-:Y:S05]  /*8070*/  BSYNC B1 ;  /* 0x0000000000017941 */ /* 0x000fea0003800000 */
.L_x_156:
        /* <DEDUP_REMOVED lines=10> */
.L_x_159:
[----:B------:R-:W-:Y:S05]  /*8120*/  BSYNC B1 ;  /* 0x0000000000017941 */ /* 0x000fea0003800000 */
.L_x_158:
        /* <DEDUP_REMOVED lines=10> */
.L_x_161:
[----:B------:R-:W-:Y:S05]  /*81d0*/  BSYNC B1 ;  /* 0x0000000000017941 */ /* 0x000fea0003800000 */
.L_x_160:
        /* <DEDUP_REMOVED lines=10> */
.L_x_163:
[----:B------:R-:W-:Y:S05]  /*8280*/  BSYNC B1 ;  /* 0x0000000000017941 */ /* 0x000fea0003800000 */
.L_x_162:
        /* <DEDUP_REMOVED lines=10> */
.L_x_165:
[----:B------:R-:W-:Y:S05]  /*8330*/  BSYNC B1 ;  /* 0x0000000000017941 */ /* 0x000fea0003800000 */
.L_x_164:
        /* <DEDUP_REMOVED lines=10> */
.L_x_167:
[----:B------:R-:W-:Y:S05]  /*83e0*/  BSYNC B1 ;  /* 0x0000000000017941 */ /* 0x000fea0003800000 */
.L_x_166:
        /* <DEDUP_REMOVED lines=10> */
.L_x_169:
[----:B------:R-:W-:Y:S05]  /*8490*/  BSYNC B1 ;  /* 0x0000000000017941 */ /* 0x000fea0003800000 */
.L_x_168:
        /* <DEDUP_REMOVED lines=10> */
.L_x_171:
[----:B------:R-:W-:Y:S05]  /*8540*/  BSYNC B1 ;  /* 0x0000000000017941 */ /* 0x000fea0003800000 */
.L_x_170:
        /* <DEDUP_REMOVED lines=10> */
.L_x_173:
[----:B------:R-:W-:Y:S05]  /*85f0*/  BSYNC B1 ;  /* 0x0000000000017941 */ /* 0x000fea0003800000 */
.L_x_172:
        /* <DEDUP_REMOVED lines=10> */
.L_x_175:
[----:B------:R-:W-:Y:S05]  /*86a0*/  BSYNC B1 ;  /* 0x0000000000017941 */ /* 0x000fea0003800000 */
.L_x_174:
        /* <DEDUP_REMOVED lines=10> */
.L_x_177:
[----:B------:R-:W-:Y:S05]  /*8750*/  BSYNC B1 ;  /* 0x0000000000017941 */ /* 0x000fea0003800000 */
.L_x_176:
        /* <DEDUP_REMOVED lines=10> */
.L_x_179:
[----:B------:R-:W-:Y:S05]  /*8800*/  BSYNC B1 ;  /* 0x0000000000017941 */ /* 0x000fea0003800000 */
.L_x_178:
        /* <DEDUP_REMOVED lines=10> */
.L_x_181:
[----:B------:R-:W-:Y:S05]  /*88b0*/  BSYNC B1 ;  /* 0x0000000000017941 */ /* 0x000fea0003800000 */
.L_x_180:
        /* <DEDUP_REMOVED lines=10> */
.L_x_183:
[----:B------:R-:W-:Y:S05]  /*8960*/  BSYNC B1 ;  /* 0x0000000000017941 */ /* 0x000fea0003800000 */
.L_x_182:
        /* <DEDUP_REMOVED lines=10> */
.L_x_185:
[----:B------:R-:W-:Y:S05]  /*8a10*/  BSYNC B1 ;  /* 0x0000000000017941 */ /* 0x000fea0003800000 */
.L_x_184:
        /* <DEDUP_REMOVED lines=10> */
.L_x_187:
[----:B------:R-:W-:Y:S05]  /*8ac0*/  BSYNC B1 ;  /* 0x0000000000017941 */ /* 0x000fea0003800000 */
.L_x_186:
        /* <DEDUP_REMOVED lines=10> */
.L_x_189:
[----:B------:R-:W-:Y:S05]  /*8b70*/  BSYNC B1 ;  /* 0x0000000000017941 */ /* 0x000fea0003800000 */
.L_x_188:
        /* <DEDUP_REMOVED lines=10> */
.L_x_191:
[----:B------:R-:W-:Y:S05]  /*8c20*/  BSYNC B1 ;  /* 0x0000000000017941 */ /* 0x000fea0003800000 */
.L_x_190:
        /* <DEDUP_REMOVED lines=10> */
.L_x_193:
[----:B------:R-:W-:Y:S05]  /*8cd0*/  BSYNC B1 ;  /* 0x0000000000017941 */ /* 0x000fea0003800000 */
.L_x_192:
        /* <DEDUP_REMOVED lines=10> */
.L_x_195:
[----:B------:R-:W-:Y:S05]  /*8d80*/  BSYNC B1 ;  /* 0x0000000000017941 */ /* 0x000fea0003800000 */
.L_x_194:
        /* <DEDUP_REMOVED lines=10> */
.L_x_197:
[----:B------:R-:W-:Y:S05]  /*8e30*/  BSYNC B1 ;  /* 0x0000000000017941 */ /* 0x000fea0003800000 */
.L_x_196:
        /* <DEDUP_REMOVED lines=10> */
.L_x_199:
[----:B------:R-:W-:Y:S05]  /*8ee0*/  BSYNC B1 ;  /* 0x0000000000017941 */ /* 0x000fea0003800000 */
.L_x_198:
        /* <DEDUP_REMOVED lines=10> */
.L_x_201:
[----:B------:R-:W-:Y:S05]  /*8f90*/  BSYNC B1 ;  /* 0x0000000000017941 */ /* 0x000fea0003800000 */
.L_x_200:
        /* <DEDUP_REMOVED lines=10> */
.L_x_203:
[----:B------:R-:W-:Y:S05]  /*9040*/  BSYNC B1 ;  /* 0x0000000000017941 */ /* 0x000fea0003800000 */
.L_x_202:
        /* <DEDUP_REMOVED lines=10> */
.L_x_205:
[----:B------:R-:W-:Y:S05]  /*90f0*/  BSYNC B1 ;  /* 0x0000000000017941 */ /* 0x000fea0003800000 */
.L_x_204:
        /* <DEDUP_REMOVED lines=10> */
.L_x_207:
[----:B------:R-:W-:Y:S05]  /*91a0*/  BSYNC B1 ;  /* 0x0000000000017941 */ /* 0x000fea0003800000 */
.L_x_206:
        /* <DEDUP_REMOVED lines=10> */
.L_x_209:
[----:B------:R-:W-:Y:S05]  /*9250*/  BSYNC B1 ;  /* 0x0000000000017941 */ /* 0x000fea0003800000 */
.L_x_208:
        /* <DEDUP_REMOVED lines=10> */
.L_x_211:
[----:B------:R-:W-:Y:S05]  /*9300*/  BSYNC B1 ;  /* 0x0000000000017941 */ /* 0x000fea0003800000 */
.L_x_210:
        /* <DEDUP_REMOVED lines=10> */
.L_x_213:
[----:B------:R-:W-:Y:S05]  /*93b0*/  BSYNC B1 ;  /* 0x0000000000017941 */ /* 0x000fea0003800000 */
.L_x_212:
        /* <DEDUP_REMOVED lines=10> */
.L_x_215:
[----:B------:R-:W-:Y:S05]  /*9460*/  BSYNC B1 ;  /* 0x0000000000017941 */ /* 0x000fea0003800000 */
.L_x_214:
        /* <DEDUP_REMOVED lines=10> */
.L_x_217:
[----:B------:R-:W-:Y:S05]  /*9510*/  BSYNC B1 ;  /* 0x0000000000017941 */ /* 0x000fea0003800000 */
.L_x_216:
        /* <DEDUP_REMOVED lines=10> */
.L_x_219:
[----:B------:R-:W-:Y:S05]  /*95c0*/  BSYNC B1 ;  /* 0x0000000000017941 */ /* 0x000fea0003800000 */
.L_x_218:
        /* <DEDUP_REMOVED lines=10> */
.L_x_221:
[----:B------:R-:W-:Y:S05]  /*9670*/  BSYNC B1 ;  /* 0x0000000000017941 */ /* 0x000fea0003800000 */
.L_x_220:
        /* <DEDUP_REMOVED lines=10> */
.L_x_223:
[----:B------:R-:W-:Y:S05]  /*9720*/  BSYNC B1 ;  /* 0x0000000000017941 */ /* 0x000fea0003800000 */
.L_x_222:
        /* <DEDUP_REMOVED lines=10> */
.L_x_225:
[----:B------:R-:W-:Y:S05]  /*97d0*/  BSYNC B1 ;  /* 0x0000000000017941 */ /* 0x000fea0003800000 */
.L_x_224:
        /* <DEDUP_REMOVED lines=10> */
.L_x_227:
[----:B------:R-:W-:Y:S05]  /*9880*/  BSYNC B1 ;  /* 0x0000000000017941 */ /* 0x000fea0003800000 */
.L_x_226:
        /* <DEDUP_REMOVED lines=10> */
.L_x_229:
[----:B------:R-:W-:Y:S05]  /*9930*/  BSYNC B1 ;  /* 0x0000000000017941 */ /* 0x000fea0003800000 */
.L_x_228:
        /* <DEDUP_REMOVED lines=10> */
.L_x_231:
[----:B------:R-:W-:Y:S05]  /*99e0*/  BSYNC B1 ;  /* 0x0000000000017941 */ /* 0x000fea0003800000 */
.L_x_230:
        /* <DEDUP_REMOVED lines=10> */
.L_x_233:
[----:B------:R-:W-:Y:S05]  /*9a90*/  BSYNC B1 ;  /* 0x0000000000017941 */ /* 0x000fea0003800000 */
.L_x_232:
        /* <DEDUP_REMOVED lines=10> */
.L_x_235:
[----:B------:R-:W-:Y:S05]  /*9b40*/  BSYNC B1 ;  /* 0x0000000000017941 */ /* 0x000fea0003800000 */
.L_x_234:
        /* <DEDUP_REMOVED lines=10> */
.L_x_237:
[----:B------:R-:W-:Y:S05]  /*9bf0*/  BSYNC B1 ;  /* 0x0000000000017941 */ /* 0x000fea0003800000 */
.L_x_236:
        /* <DEDUP_REMOVED lines=10> */
.L_x_239:
[----:B------:R-:W-:Y:S05]  /*9ca0*/  BSYNC B1 ;  /* 0x0000000000017941 */ /* 0x000fea0003800000 */
.L_x_238:
        /* <DEDUP_REMOVED lines=10> */
.L_x_241:
[----:B------:R-:W-:Y:S05]  /*9d50*/  BSYNC B1 ;  /* 0x0000000000017941 */ /* 0x000fea0003800000 */
.L_x_240:
        /* <DEDUP_REMOVED lines=10> */
.L_x_243:
[----:B------:R-:W-:Y:S05]  /*9e00*/  BSYNC B1 ;  /* 0x0000000000017941 */ /* 0x000fea0003800000 */
.L_x_242:
        /* <DEDUP_REMOVED lines=10> */
.L_x_245:
[----:B------:R-:W-:Y:S05]  /*9eb0*/  BSYNC B1 ;  /* 0x0000000000017941 */ /* 0x000fea0003800000 */
.L_x_244:
        /* <DEDUP_REMOVED lines=10> */
.L_x_247:
[----:B------:R-:W-:Y:S05]  /*9f60*/  BSYNC B1 ;  /* 0x0000000000017941 */ /* 0x000fea0003800000 */
.L_x_246:
        /* <DEDUP_REMOVED lines=10> */
.L_x_249:
[----:B------:R-:W-:Y:S05]  /*a010*/  BSYNC B1 ;  /* 0x0000000000017941 */ /* 0x000fea0003800000 */
.L_x_248:
        /* <DEDUP_REMOVED lines=10> */
.L_x_251:
[----:B------:R-:W-:Y:S05]  /*a0c0*/  BSYNC B1 ;  /* 0x0000000000017941 */ /* 0x000fea0003800000 */
.L_x_250:
        /* <DEDUP_REMOVED lines=10> */
.L_x_253:
[----:B------:R-:W-:Y:S05]  /*a170*/  BSYNC B1 ;  /* 0x0000000000017941 */ /* 0x000fea0003800000 */
.L_x_252:
        /* <DEDUP_REMOVED lines=10> */
.L_x_255:
[----:B------:R-:W-:Y:S05]  /*a220*/  BSYNC B1 ;  /* 0x0000000000017941 */ /* 0x000fea0003800000 */
.L_x_254:
        /* <DEDUP_REMOVED lines=10> */
.L_x_257:
[----:B------:R-:W-:Y:S05]  /*a2d0*/  BSYNC B1 ;  /* 0x0000000000017941 */ /* 0x000fea0003800000 */
.L_x_256:
        /* <DEDUP_REMOVED lines=10> */
.L_x_259:
[----:B------:R-:W-:Y:S05]  /*a380*/  BSYNC B1 ;  /* 0x0000000000017941 */ /* 0x000fea0003800000 */
.L_x_258:
        /* <DEDUP_REMOVED lines=10> */
.L_x_261:
[----:B------:R-:W-:Y:S05]  /*a430*/  BSYNC B1 ;  /* 0x0000000000017941 */ /* 0x000fea0003800000 */
.L_x_260:
        /* <DEDUP_REMOVED lines=10> */
.L_x_263:
[----:B------:R-:W-:Y:S05]  /*a4e0*/  BSYNC B1 ;  /* 0x0000000000017941 */ /* 0x000fea0003800000 */
.L_x_262:
        /* <DEDUP_REMOVED lines=10> */
.L_x_265:
[----:B------:R-:W-:Y:S05]  /*a590*/  BSYNC B1 ;  /* 0x0000000000017941 */ /* 0x000fea0003800000 */
.L_x_264:
        /* <DEDUP_REMOVED lines=10> */
.L_x_267:
[----:B------:R-:W-:Y:S05]  /*a640*/  BSYNC B1 ;  /* 0x0000000000017941 */ /* 0x000fea0003800000 */
.L_x_266:
        /* <DEDUP_REMOVED lines=10> */
.L_x_269:
[----:B------:R-:W-:Y:S05]  /*a6f0*/  BSYNC B1 ;  /* 0x0000000000017941 */ /* 0x000fea0003800000 */
.L_x_268:
        /* <DEDUP_REMOVED lines=10> */
.L_x_271:
[----:B------:R-:W-:Y:S05]  /*a7a0*/  BSYNC B1 ;  /* 0x0000000000017941 */ /* 0x000fea0003800000 */
.L_x_270:
        /* <DEDUP_REMOVED lines=10> */
.L_x_273:
[----:B------:R-:W-:Y:S05]  /*a850*/  BSYNC B1 ;  /* 0x0000000000017941 */ /* 0x000fea0003800000 */
.L_x_272:
        /* <DEDUP_REMOVED lines=10> */
.L_x_275:
[----:B------:R-:W-:Y:S05]  /*a900*/  BSYNC B1 ;  /* 0x0000000000017941 */ /* 0x000fea0003800000 */
.L_x_274:
        /* <DEDUP_REMOVED lines=10> */
.L_x_277:
[----:B------:R-:W-:Y:S05]  /*a9b0*/  BSYNC B1 ;  /* 0x0000000000017941 */ /* 0x000fea0003800000 */
.L_x_276:
        /* <DEDUP_REMOVED lines=10> */
.L_x_279:
[----:B------:R-:W-:Y:S05]  /*aa60*/  BSYNC B1 ;  /* 0x0000000000017941 */ /* 0x000fea0003800000 */
.L_x_278:
        /* <DEDUP_REMOVED lines=10> */
.L_x_281:
[----:B------:R-:W-:Y:S05]  /*ab10*/  BSYNC B1 ;  /* 0x0000000000017941 */ /* 0x000fea0003800000 */
.L_x_280:
[----:B0-234-:R-:W2:Y:S01]  /*ab20*/  LDL.LU R10, [R1+0x1f4] ;  /* 0x0001f400010a7983 */ /* 0x01dea20000300800 */
[----:B-----5:R-:W-:Y:S01]  /*ab30*/  HADD2.F32 R11, -RZ, R23.H0_H0 ;  /* 0x20000017ff0b7230 */ /* 0x020fe20000004100 */
        /* <DEDUP_REMOVED lines=8> */
.L_x_283:
[----:B------:R-:W-:Y:S05]  /*abc0*/  BSYNC B1 ;  /* 0x0000000000017941 */ /* 0x000fea0003800000 */
.L_x_282:
[----:B------:R-:W3:Y:S01]  /*abd0*/  LDL.LU R10, [R1+0x1f8] ;  /* 0x0001f800010a7983 */ /* 0x000ee20000300800 */
[----:B0----5:R-:W-:Y:S01]  /*abe0*/  HADD2.F32 R11, -RZ, R23.H0_H0 ;  /* 0x20000017ff0b7230 */ /* 0x021fe20000004100 */
[----:B------:R-:W-:Y:S01]  /*abf0*/  ISETP.GT.AND P1, PT, R0, 0xf9, P0 ;  /* 0x000000f90000780c */ /* 0x000fe20000724270 */
[----:B------:R-:W-:Y:S01]  /*ac00*/  BSSY B1, `(.L_x_284) ;  /* 0x000000a000017945 */ /* 0x000fe20003800000 */
[----:B------:R-:W-:Y:S02]  /*ac10*/  IADD3 R169, P0, R3, 0x80, RZ ;  /* 0x0000008003a97810 */ /* 0x000fe40007f1e0ff */
[----:B------:R-:W-:-:S04]  /*ac20*/  FMUL R11, R11, R16 ;  /* 0x000000100b0b7220 */ /* 0x000fc80000400000 */
[----:B---3--:R-:W-:-:S05]  /*ac30*/  FFMA R11, R10, R2, R11 ;  /* 0x000000020a0b7223 */ /* 0x008fca000000000b */
[----:B------:R-:W-:-:S04]  /*ac40*/  F2FP.F16.F32.PACK_AB R11, RZ, R11 ;  /* 0x0000000bff0b723e */ /* 0x000fc800000000ff */
[----:B------:R-:W-:Y:S01]  /*ac50*/  PRMT R3, R11, 0x7610, R3 ;  /* 0x000076100b037816 */ /* 0x000fe20000000003 */
[----:B------:R-:W-:-:S04]  /*ac60*/  IMAD.X R11, RZ, RZ, UR7, P0 ;  /* 0x00000007ff0b7e24 */ /* 0x000fc800080e06ff */
[----:B------:R0:W-:Y:S01]  /*ac70*/  @P2 STG.E.U16 desc[UR36][R6.64+0x1f0], R3 ;  /* 0x0001f00306002986 */ /* 0x0001e2000c101524 */
[----:B------:R-:W-:Y:S05]  /*ac80*/  @!P1 BRA `(.L_x_285) ;  /* 0x0000000000049947 */ /* 0x000fea0003800000 */
[----:B------:R3:W5:Y:S02]  /*ac90*/  LDG.E.LTC128B.U16 R23, desc[UR36][R8.64+0x1f2] ;  /* 0x0001f22408177981 */ /* 0x000764000c1e1520 */
.L_x_285:
[----:B------:R-:W-:Y:S05]  /*aca0*/  BSYNC B1 ;  /* 0x0000000000017941 */ /* 0x000fea0003800000 */
.L_x_284:
[----:B------:R-:W4:Y:S01]  /*acb0*/  LDL.LU R10, [R1+0x1fc] ;  /* 0x0001fc00010a7983 */ /* 0x000f220000300800 */
[----:B0----5:R-:W-:Y:S01]  /*acc0*/  HADD2.F32 R3, -RZ, R23.H0_H0 ;  /* 0x20000017ff037230 */ /* 0x021fe20000004100 */
[----:B------:R-:W-:Y:S01]  /*acd0*/  ISETP.GT.AND P0, PT, R153, 0x80, PT ;  /* 0x000000809900780c */ /* 0x000fe20003f04270 */
[----:B--23--:R-:W-:-:S03]  /*ace0*/  IMAD R8, R11, R14, RZ ;  /* 0x0000000e0b087224 */ /* 0x00cfc600078e02ff */
[----:B------:R-:W-:Y:S01]  /*acf0*/  FMUL R3, R3, R16 ;  /* 0x0000001003037220 */ /* 0x000fe20000400000 */
[C---:B------:R-:W-:Y:S01]  /*ad00*/  IMAD R167, R169.reuse, R15, R8 ;  /* 0x0000000fa9a77224 */ /* 0x040fe200078e0208 */
[----:B------:R-:W-:Y:S01]  /*ad10*/  ISETP.GT.AND P3, PT, R0, RZ, P0 ;  /* 0x000000ff0000720c */ /* 0x000fe20000764270 */
[----:B------:R-:W-:-:S04]  /*ad20*/  IMAD.WIDE.U32 R8, R169, R14, R20 ;  /* 0x0000000ea9087225 */ /* 0x000fc800078e0014 */
[----:B------:R-:W-:Y:S02]  /*ad30*/  IMAD.IADD R9, R9, 0x1, R167 ;  /* 0x0000000109097824 */ /* 0x000fe400078e02a7 */
[----:B----4-:R-:W-:Y:S01]  /*ad40*/  FFMA R3, R10, R2, R3 ;  /* 0x000000020a037223 */ /* 0x010fe20000000003 */
[----:B------:R-:W-:-:S04]  /*ad50*/  LEA R10, P2, R8, R12, 0x1 ;  /* 0x0000000c080a7211 */ /* 0x000fc800078408ff */
[----:B------:R-:W-:Y:S02]  /*ad60*/  F2FP.F16.F32.PACK_AB R3, RZ, R3 ;  /* 0x00000003ff03723e */ /* 0x000fe400000000ff */
[--C-:B------:R-:W-:Y:S02]  /*ad70*/  LEA.HI.X R11, R8, R13, R9.reuse, 0x1, P2 ;  /* 0x0000000d080b7211 */ /* 0x100fe400010f0c09 */
[----:B------:R-:W-:-:S05]  /*ad80*/  PRMT R9, R3, 0x7610, R9 ;  /* 0x0000761003097816 */ /* 0x000fca0000000009 */
[----:B------:R0:W-:Y:S04]  /*ad90*/  @P1 STG.E.U16 desc[UR36][R6.64+0x1f2], R9 ;  /* 0x0001f20906001986 */ /* 0x0001e8000c101524 */
[----:B------:R-:W2:Y:S01]  /*ada0*/  @P3 LDG.E.LTC128B.U16 R23, desc[UR36][R10.64] ;  /* 0x000000240a173981 */ /* 0x000ea2000c1e1520 */
[----:B-1----:R-:W-:Y:S01]  /*adb0*/  IMAD.U32 R161, RZ, RZ, UR8 ;  /* 0x00000008ffa17e24 */ /* 0x002fe2000f8e00ff */
[----:B------:R-:W-:Y:S01]  /*adc0*/  MOV R165, UR8 ;  /* 0x0000000800a57c02 */ /* 0x000fe20008000f00 */
[----:B------:R-:W-:Y:S01]  /*add0*/  IMAD.U32 R164, RZ, RZ, UR9 ;  /* 0x00000009ffa47e24 */ /* 0x000fe2000f8e00ff */
[----:B------:R-:W-:Y:S01]  /*ade0*/  ISETP.GT.AND P2, PT, R0, 0x1, P0 ;  /* 0x000000010000780c */ /* 0x000fe20000744270 */
[----:B------:R-:W-:Y:S01]  /*adf0*/  IMAD.SHL.U32 R161, R161, 0x100, RZ ;  /* 0x00000100a1a17824 */ /* 0x000fe200078e00ff */
[----:B------:R-:W-:Y:S01]  /*ae00*/  BSSY B1, `(.L_x_286) ;  /* 0x0000011000017945 */ /* 0x000fe20003800000 */
[----:B0-----:R-:W-:Y:S01]  /*ae10*/  IMAD.WIDE.U32 R8, R169, R14, R18 ;  /* 0x0000000ea9087225 */ /* 0x001fe200078e0012 */
[----:B------:R-:W-:-:S03]  /*ae20*/  SHF.L.U64.HI R165, R165, 0x8, R164 ;  /* 0x00000008a5a57819 */ /* 0x000fc600000102a4 */
[----:B------:R-:W-:Y:S02]  /*ae30*/  IMAD.IADD R9, R167, 0x1, R9 ;  /* 0x00000001a7097824 */ /* 0x000fe400078e0209 */
[----:B------:R-:W-:Y:S01]  /*ae40*/  IMAD.WIDE.U32 R162, R22, UR43, R8 ;  /* 0x0000002b16a27c25 */ /* 0x000fe2000f8e0008 */
[----:B------:R-:W-:-:S03]  /*ae50*/  IADD3 R8, P1, R161, R4, RZ ;  /* 0x00000004a1087210 */ /* 0x000fc60007f3e0ff */
[----:B------:R-:W-:Y:S01]  /*ae60*/  IMAD.IADD R7, R159, 0x1, R163 ;  /* 0x000000019f077824 */ /* 0x000fe200078e02a3 */
[----:B------:R-:W-:Y:S01]  /*ae70*/  LEA R6, P4, R162, R12, 0x1 ;  /* 0x0000000ca2067211 */ /* 0x000fe200078808ff */
[----:B------:R-:W-:-:S03]  /*ae80*/  IMAD.X R9, R165, 0x1, R5, P1 ;  /* 0x00000001a5097824 */ /* 0x000fc600008e0605 */
[----:B------:R-:W-:Y:S01]  /*ae90*/  LEA.HI.X R7, R162, R13, R7, 0x1, P4 ;  /* 0x0000000da2077211 */ /* 0x000fe200020f0c07 */
[----:B--2---:R-:W-:-:S05]  /*aea0*/  HADD2.F32 R3, -RZ, R23.H0_H0 ;  /* 0x20000017ff037230 */ /* 0x004fca0000004100 */
[----:B------:R-:W-:-:S04]  /*aeb0*/  FMUL R3, R3, R16 ;  /* 0x0000001003037220 */ /* 0x000fc80000400000 */
[----:B------:R-:W-:-:S05]  /*aec0*/  FFMA R3, R24, R2, R3 ;  /* 0x0000000218037223 */ /* 0x000fca0000000003 */
[----:B------:R-:W-:-:S05]  /*aed0*/  F2FP.F16.F32.PACK_AB R3, RZ, R3 ;  /* 0x00000003ff03723e */ /* 0x000fca00000000ff */
[----:B------:R0:W-:Y:S01]  /*aee0*/  @P3 STG.E.U16 desc[UR36][R8.64], R3 ;  /* 0x0000000308003986 */ /* 0x0001e2000c101524 */
[----:B------:R-:W-:Y:S05]  /*aef0*/  @!P2 BRA `(.L_x_287) ;  /* 0x000000000004a947 */ /* 0x000fea0003800000 */
[----:B------:R1:W5:Y:S02]  /*af00*/  LDG.E.LTC128B.U16 R23, desc[UR36][R6.64+0x2] ;  /* 0x0000022406177981 */ /* 0x000364000c1e1520 */
.L_x_287:
[----:B------:R-:W-:Y:S05]  /*af10*/  BSYNC B1 ;  /* 0x0000000000017941 */ /* 0x000fea0003800000 */
.L_x_286:
[----:B0----5:R-:W-:Y:S01]  /*af20*/  HADD2.F32 R3, -RZ, R23.H0_H0 ;  /* 0x20000017ff037230 */ /* 0x021fe20000004100 */
[----:B------:R-:W-:Y:S01]  /*af30*/  ISETP.GT.AND P1, PT, R153, 0x88, PT ;  /* 0x000000889900780c */ /* 0x000fe20003f24270 */
[----:B------:R-:W-:Y:S01]  /*af40*/  IMAD.WIDE.U32 R14, R169, R14, R156 ;  /* 0x0000000ea90e7225 */ /* 0x000fe200078e009c */
[----:B------:R-:W-:Y:S03]  /*af50*/  BSSY B1, `(.L_x_288) ;  /* 0x0000010000017945 */ /* 0x000fe60003800000 */
[----:B------:R-:W-:Y:S01]  /*af60*/  FMUL R10, R3, R16 ;  /* 0x00000010030a7220 */ /* 0x000fe20000400000 */
[----:B------:R-:W-:Y:S02]  /*af70*/  ISETP.GT.AND P3, PT, R0, RZ, P1 ;  /* 0x000000ff0000720c */ /* 0x000fe40000f64270 */
[----:B------:R-:W-:Y:S01]  /*af80*/  IADD3 R154, P5, R154, R14, RZ ;  /* 0x0000000e9a9a7210 */ /* 0x000fe20007fbe0ff */
[----:B------:R-:W-:Y:S01]  /*af90*/  FFMA R10, R25, R2, R10 ;  /* 0x00000002190a7223 */ /* 0x000fe2000000000a */
[----:B------:R-:W-:-:S02]  /*afa0*/  IADD3 R167, R167, R15, RZ ;  /* 0x0000000fa7a77210 */ /* 0x000fc40007ffe0ff */
[----:B------:R-:W-:Y:S02]  /*afb0*/  IADD3 R14, P4, R18, R14, RZ ;  /* 0x0000000e120e7210 */ /* 0x000fe40007f9e0ff */
[----:B------:R-:W-:Y:S01]  /*afc0*/  F2FP.F16.F32.PACK_AB R3, RZ, R10 ;  /* 0x0000000aff03723e */ /* 0x000fe200000000ff */
[--C-:B------:R-:W-:Y:S01]  /*afd0*/  IMAD.X R20, R167, 0x1, R21.reuse, P5 ;  /* 0x00000001a7147824 */ /* 0x100fe200028e0615 */
[C---:B------:R-:W-:Y:S02]  /*afe0*/  LEA R10, P5, R154.reuse, R12, 0x1 ;  /* 0x0000000c9a0a7211 */ /* 0x040fe400078a08ff */
[----:B------:R-:W-:Y:S02]  /*aff0*/  PRMT R21, R3, 0x7610, R21 ;  /* 0x0000761003157816 */ /* 0x000fe40000000015 */
[----:B------:R-:W-:Y:S02]  /*b000*/  LEA.HI.X R11, R154, R13, R20, 0x1, P5 ;  /* 0x0000000d9a0b7211 */ /* 0x000fe400028f0c14 */
[----:B------:R-:W-:Y:S01]  /*b010*/  PRMT R3, R23, 0x7610, R3 ;  /* 0x0000761017037816 */ /* 0x000fe20000000003 */
[----:B------:R0:W-:Y:S01]  /*b020*/  @P2 STG.E.U16 desc[UR36][R8.64+0x2], R21 ;  /* 0x0000021508002986 */ /* 0x0001e2000c101524 */
[----:B------:R-:W-:Y:S05]  /*b030*/  @!P3 BRA `(.L_x_289) ;  /* 0x000000000004b947 */ /* 0x000fea0003800000 */
[----:B------:R2:W5:Y:S02]  /*b040*/  LDG.E.LTC128B.U16 R3, desc[UR36][R10.64] ;  /* 0x000000240a037981 */ /* 0x000564000c1e1520 */
.L_x_289:
[----:B------:R-:W-:Y:S05]  /*b050*/  BSYNC B1 ;  /* 0x0000000000017941 */ /* 0x000fea0003800000 */
.L_x_288:
[----:B--2--5:R-:W-:Y:S01]  /*b060*/  HADD2.F32 R11, -RZ, R3.H0_H0 ;  /* 0x20000003ff0b7230 */ /* 0x024fe20000004100 */
[----:B------:R-:W-:Y:S01]  /*b070*/  ISETP.GT.AND P2, PT, R0, 0x1, P1 ;  /* 0x000000010000780c */ /* 0x000fe20000f44270 */
[----:B------:R-:W-:Y:S01]  /*b080*/  IMAD.X R15, R19, 0x1, R167, P4 ;  /* 0x00000001130f7824 */ /* 0x000fe200020e06a7 */
[----:B------:R-:W-:Y:S01]  /*b090*/  IADD3 R10, P4, R8, R160, RZ ;  /* 0x000000a0080a7210 */ /* 0x000fe20007f9e0ff */
[----:B------:R-:W-:Y:S01]  /*b0a0*/  BSSY B1, `(.L_x_290) ;  /* 0x000000c000017945 */ /* 0x000fe20003800000 */
[----:B------:R-:W-:Y:S01]  /*b0b0*/  FMUL R11, R11, R16 ;  /* 0x000000100b0b7220 */ /* 0x000fe20000400000 */
[----:B------:R-:W-:-:S04]  /*b0c0*/  IMAD.WIDE.U32 R22, R22, UR43, R14 ;  /* 0x0000002b16167c25 */ /* 0x000fc8000f8e000e */
[----:B------:R-:W-:Y:S01]  /*b0d0*/  FFMA R11, R26, R2, R11 ;  /* 0x000000021a0b7223 */ /* 0x000fe2000000000b */
[----:B------:R-:W-:Y:S01]  /*b0e0*/  IMAD.IADD R159, R159, 0x1, R23 ;  /* 0x000000019f9f7824 */ /* 0x000fe200078e0217 */
[----:B------:R-:W-:-:S03]  /*b0f0*/  LEA R12, P5, R22, R12, 0x1 ;  /* 0x0000000c160c7211 */ /* 0x000fc600078a08ff */
[----:B------:R-:W-:Y:S01]  /*b100*/  F2FP.F16.F32.PACK_AB R14, RZ, R11 ;  /* 0x0000000bff0e723e */ /* 0x000fe200000000ff */
[----:B------:R-:W-:Y:S01]  /*b110*/  IMAD.X R11, R9, 0x1, R158, P4 ;  /* 0x00000001090b7824 */ /* 0x000fe200020e069e */
[----:B------:R-:W-:-:S04]  /*b120*/  LEA.HI.X R13, R22, R13, R159, 0x1, P5 ;  /* 0x0000000d160d7211 */ /* 0x000fc800028f0c9f */
[----:B------:R2:W-:Y:S01]  /*b130*/  @P3 STG.E.U16 desc[UR36][R10.64], R14 ;  /* 0x0000000e0a003986 */ /* 0x0005e2000c101524 */
[----:B------:R-:W-:Y:S05]  /*b140*/  @!P2 BRA `(.L_x_291) ;  /* 0x000000000004a947 */ /* 0x000fea0003800000 */
[----:B------:R3:W5:Y:S02]  /*b150*/  LDG.E.LTC128B.U16 R3, desc[UR36][R12.64+0x2] ;  /* 0x000002240c037981 */ /* 0x000764000c1e1520 */
.L_x_291:
[----:B------:R-:W-:Y:S05]  /*b160*/  BSYNC B1 ;  /* 0x0000000000017941 */ /* 0x000fea0003800000 */
.L_x_290:
[----:B-----5:R-:W-:Y:S01]  /*b170*/  HADD2.F32 R15, -RZ, R3.H0_H0 ;  /* 0x20000003ff0f7230 */ /* 0x020fe20000004100 */
[----:B------:R-:W-:Y:S01]  /*b180*/  ISETP.GT.AND P3, PT, R0, 0x8, P0 ;  /* 0x000000080000780c */ /* 0x000fe20000764270 */
[----:B------:R-:W-:Y:S03]  /*b190*/  BSSY B1, `(.L_x_292) ;  /* 0x0000007000017945 */ /* 0x000fe60003800000 */
[----:B--2---:R-:W-:-:S04]  /*b1a0*/  FMUL R14, R15, R16 ;  /* 0x000000100f0e7220 */ /* 0x004fc80000400000 */
[----:B------:R-:W-:-:S05]  /*b1b0*/  FFMA R14, R27, R2, R14 ;  /* 0x000000021b0e7223 */ /* 0x000fca000000000e */
[----:B------:R-:W-:-:S05]  /*b1c0*/  F2FP.F16.F32.PACK_AB R14, RZ, R14 ;  /* 0x0000000eff0e723e */ /* 0x000fca00000000ff */
[----:B------:R2:W-:Y:S01]  /*b1d0*/  @P2 STG.E.U16 desc[UR36][R10.64+0x2], R14 ;  /* 0x0000020e0a002986 */ /* 0x0005e2000c101524 */
[----:B------:R-:W-:Y:S05]  /*b1e0*/  @!P3 BRA `(.L_x_293) ;  /* 0x000000000004b947 */ /* 0x000fea0003800000 */
[----:B------:R4:W5:Y:S02]  /*b1f0*/  LDG.E.LTC128B.U16 R3, desc[UR36][R6.64+0x10] ;  /* 0x0000102406037981 */ /* 0x000964000c1e1520 */
.L_x_293:
[----:B------:R-:W-:Y:S05]  /*b200*/  BSYNC B1 ;  /* 0x0000000000017941 */ /* 0x000fea0003800000 */
.L_x_292:
[----:B--2--5:R-:W-:Y:S01]  /*b210*/  HADD2.F32 R11, -RZ, R3.H0_H0 ;  /* 0x20000003ff0b7230 */ /* 0x024fe20000004100 */
[----:B------:R-:W-:Y:S01]  /*b220*/  ISETP.GT.AND P2, PT, R0, 0x9, P0 ;  /* 0x000000090000780c */ /* 0x000fe20000744270 */
[----:B------:R-:W-:Y:S03]  /*b230*/  BSSY B1, `(.L_x_294) ;  /* 0x0000007000017945 */ /* 0x000fe60003800000 */
[----:B------:R-:W-:-:S04]  /*b240*/  FMUL R11, R11, R16 ;  /* 0x000000100b0b7220 */ /* 0x000fc80000400000 */
[----:B------:R-:W-:-:S05]  /*b250*/  FFMA R11, R28, R2, R11 ;  /* 0x000000021c0b7223 */ /* 0x000fca000000000b */
[----:B------:R-:W-:-:S05]  /*b260*/  F2FP.F16.F32.PACK_AB R11, RZ, R11 ;  /* 0x0000000bff0b723e */ /* 0x000fca00000000ff */
[----:B------:R2:W-:Y:S01]  /*b270*/  @P3 STG.E.U16 desc[UR36][R8.64+0x10], R11 ;  /* 0x0000100b08003986 */ /* 0x0005e2000c101524 */
[----:B------:R-:W-:Y:S05]  /*b280*/  @!P2 BRA `(.L_x_295) ;  /* 0x000000000004a947 */ /* 0x000fea0003800000 */
[----:B------:R0:W5:Y:S02]  /*b290*/  LDG.E.LTC128B.U16 R3, desc[UR36][R6.64+0x12] ;  /* 0x0000122406037981 */ /* 0x000164000c1e1520 */
.L_x_295:
[----:B------:R-:W-:Y:S05]  /*b2a0*/  BSYNC B1 ;  /* 0x0000000000017941 */ /* 0x000fea0003800000 */
.L_x_294:
        /* <DEDUP_REMOVED lines=9> */
.L_x_297:
[----:B------:R-:W-:Y:S05]  /*b340*/  BSYNC B1 ;  /* 0x0000000000017941 */ /* 0x000fea0003800000 */
.L_x_296:
[----:B-----5:R-:W-:Y:S01]  /*b350*/  HADD2.F32 R11, -RZ, R3.H0_H0 ;  /* 0x20000003ff0b7230 */ /* 0x020fe20000004100 */
[----:B--2---:R-:W-:Y:S01]  /*b360*/  IADD3 R10, P3, R160, R8, RZ ;  /* 0x00000008a00a7210 */ /* 0x004fe20007f7e0ff */
[----:B------:R-:W-:Y:S01]  /*b370*/  BSSY B1, `(.L_x_298) ;  /* 0x0000009000017945 */ /* 0x000fe20003800000 */
[----:B------:R-:W-:Y:S02]  /*b380*/  ISETP.GT.AND P2, PT, R0, 0x9, P1 ;  /* 0x000000090000780c */ /* 0x000fe40000f44270 */
[----:B------:R-:W-:-:S04]  /*b390*/  FMUL R11, R11, R16 ;  /* 0x000000100b0b7220 */ /* 0x000fc80000400000 */
[----:B------:R-:W-:-:S05]  /*b3a0*/  FFMA R11, R30, R2, R11 ;  /* 0x000000021e0b7223 */ /* 0x000fca000000000b */
[----:B------:R-:W-:Y:S02]  /*b3b0*/  F2FP.F16.F32.PACK_AB R14, RZ, R11 ;  /* 0x0000000bff0e723e */ /* 0x000fe400000000ff */
[----:B------:R-:W-:-:S05]  /*b3c0*/  IADD3.X R11, R158, R9, RZ, P3, !PT ;  /* 0x000000099e0b7210 */ /* 0x000fca0001ffe4ff */
[----:B------:R2:W-:Y:S01]  /*b3d0*/  @P4 STG.E.U16 desc[UR36][R10.64+0x10], R14 ;  /* 0x0000100e0a004986 */ /* 0x0005e2000c101524 */
[----:B------:R-:W-:Y:S05]  /*b3e0*/  @!P2 BRA `(.L_x_299) ;  /* 0x000000000004a947 */ /* 0x000fea0003800000 */
[----:B------:R0:W5:Y:S02]  /*b3f0*/  LDG.E.LTC128B.U16 R3, desc[UR36][R12.64+0x12] ;  /* 0x000012240c037981 */ /* 0x000164000c1e1520 */
.L_x_299:
[----:B------:R-:W-:Y:S05]  /*b400*/  BSYNC B1 ;  /* 0x0000000000017941 */ /* 0x000fea0003800000 */
.L_x_298:
[----:B--2--5:R-:W-:Y:S01]  /*b410*/  HADD2.F32 R11, -RZ, R3.H0_H0 ;  /* 0x20000003ff0b7230 */ /* 0x024fe20000004100 */
[----:B------:R-:W-:Y:S01]  /*b420*/  IADD3 R160, P4, P5, R160, R4, R161 ;  /* 0x00000004a0a07210 */ /* 0x000fe20007d9e0a1 */
[----:B------:R-:W-:Y:S01]  /*b430*/  BSSY B1, `(.L_x_300) ;  /* 0x0000009000017945 */ /* 0x000fe20003800000 */
[----:B------:R-:W-:Y:S02]  /*b440*/  ISETP.GT.AND P3, PT, R0, 0x10, P0 ;  /* 0x000000100000780c */ /* 0x000fe40000764270 */
[----:B------:R-:W-:Y:S01]  /*b450*/  FMUL R10, R11, R16 ;  /* 0x000000100b0a7220 */ /* 0x000fe20000400000 */
[----:B------:R-:W-:-:S03]  /*b460*/  IADD3.X R161, R158, R5, R165, P4, P5 ;  /* 0x000000059ea17210 */ /* 0x000fc600027ea4a5 */
[----:B------:R-:W-:-:S05]  /*b470*/  FFMA R10, R31, R2, R10 ;  /* 0x000000021f0a7223 */ /* 0x000fca000000000a */
[----:B------:R-:W-:-:S05]  /*b480*/  F2FP.F16.F32.PACK_AB R10, RZ, R10 ;  /* 0x0000000aff0a723e */ /* 0x000fca00000000ff */
[----:B------:R2:W-:Y:S01]  /*b490*/  @P2 STG.E.U16 desc[UR36][R160.64+0x12], R10 ;  /* 0x0000120aa0002986 */ /* 0x0005e2000c101524 */
[----:B------:R-:W-:Y:S05]  /*b4a0*/  @!P3 BRA `(.L_x_301) ;  /* 0x000000000004b947 */ /* 0x000fea0003800000 */
[----:B------:R0:W5:Y:S02]  /*b4b0*/  LDG.E.LTC128B.U16 R3, desc[UR36][R6.64+0x20] ;  /* 0x0000202406037981 */ /* 0x000164000c1e1520 */
.L_x_301:
[----:B------:R-:W-:Y:S05]  /*b4c0*/  BSYNC B1 ;  /* 0x0000000000017941 */ /* 0x000fea0003800000 */
.L_x_300:
[----:B-----5:R-:W-:Y:S01]  /*b4d0*/  HADD2.F32 R5, -RZ, R3.H0_H0 ;  /* 0x20000003ff057230 */ /* 0x020fe20000004100 */
        /* <DEDUP_REMOVED lines=8> */
.L_x_303:
[----:B------:R-:W-:Y:S05]  /*b560*/  BSYNC B1 ;  /* 0x0000000000017941 */ /* 0x000fea0003800000 */
.L_x_302:
[----:B0----5:R-:W-:Y:S01]  /*b570*/  HADD2.F32 R5, -RZ, R3.H0_H0 ;  /* 0x20000003ff057230 */ /* 0x021fe20000004100 */
        /* <DEDUP_REMOVED lines=8> */
.L_x_305:
[----:B------:R-:W-:Y:S05]  /*b600*/  BSYNC B1 ;  /* 0x0000000000017941 */ /* 0x000fea0003800000 */
.L_x_304:
[----:B-----5:R-:W-:Y:S01]  /*b610*/  HADD2.F32 R5, -RZ, R3.H0_H0 ;  /* 0x20000003ff057230 */ /* 0x020fe20000004100 */
[----:B------:R-:W-:Y:S01]  /*b620*/  ISETP.GT.AND P2, PT, R0, 0x11, P1 ;  /* 0x000000110000780c */ /* 0x000fe20000f44270 */
[----:B0-----:R-:W-:Y:S01]  /*b630*/  @P3 IMAD.MOV.U32 R4, RZ, RZ, R160 ;  /* 0x000000ffff043224 */ /* 0x001fe200078e00a0 */
[----:B------:R-:W-:Y:S02]  /*b640*/  BSSY B1, `(.L_x_306) ;  /* 0x0000009000017945 */ /* 0x000fe40003800000 */
[----:B------:R-:W-:-:S04]  /*b650*/  FMUL R5, R5, R16 ;  /* 0x0000001005057220 */ /* 0x000fc80000400000 */
[----:B------:R-:W-:-:S05]  /*b660*/  FFMA R5, R34, R2, R5 ;  /* 0x0000000222057223 */ /* 0x000fca0000000005 */
[----:B------:R-:W-:-:S04]  /*b670*/  F2FP.F16.F32.PACK_AB R5, RZ, R5 ;  /* 0x00000005ff05723e */ /* 0x000fc800000000ff */
[----:B--2---:R-:W-:Y:S01]  /*b680*/  PRMT R10, R5, 0x7610, R10 ;  /* 0x00007610050a7816 */ /* 0x004fe2000000000a */
[----:B------:R-:W-:-:S05]  /*b690*/  @P3 IMAD.MOV.U32 R5, RZ, RZ, R161 ;  /* 0x000000ffff053224 */ /* 0x000fca00078e00a1 */
[----:B------:R0:W-:Y:S01]  /*b6a0*/  @P3 STG.E.U16 desc[UR36][R4.64+0x20], R10 ;  /* 0x0000200a04003986 */ /* 0x0001e2000c101524 */
[----:B------:R-:W-:Y:S05]  /*b6b0*/  @!P2 BRA `(.L_x_307) ;  /* 0x000000000004a947 */ /* 0x000fea0003800000 */
[----:B------:R2:W5:Y:S02]  /*b6c0*/  LDG.E.LTC128B.U16 R3, desc[UR36][R12.64+0x22] ;  /* 0x000022240c037981 */ /* 0x000564000c1e1520 */
.L_x_307:
[----:B------:R-:W-:Y:S05]  /*b6d0*/  BSYNC B1 ;  /* 0x0000000000017941 */ /* 0x000fea0003800000 */
.L_x_306:
[----:B0----5:R-:W-:Y:S01]  /*b6e0*/  HADD2.F32 R5, -RZ, R3.H0_H0 ;  /* 0x20000003ff057230 */ /* 0x021fe20000004100 */
[----:B------:R-:W-:Y:S01]  /*b6f0*/  ISETP.GT.AND P3, PT, R0, 0x18, P0 ;  /* 0x000000180000780c */ /* 0x000fe20000764270 */
[----:B------:R-:W-:Y:S03]  /*b700*/  BSSY B1, `(.L_x_308) ;  /* 0x000000a000017945 */ /* 0x000fe60003800000 */
[----:B------:R-:W-:Y:S01]  /*b710*/  FMUL R4, R5, R16 ;  /* 0x0000001005047220 */ /* 0x000fe20000400000 */
[----:B------:R-:W-:-:S03]  /*b720*/  @P2 IMAD.MOV.U32 R5, RZ, RZ, R161 ;  /* 0x000000ffff052224 */ /* 0x000fc600078e00a1 */
[----:B------:R-:W-:-:S05]  /*b730*/  FFMA R4, R35, R2, R4 ;  /* 0x0000000223047223 */ /* 0x000fca0000000004 */
[----:B------:R-:W-:-:S04]  /*b740*/  F2FP.F16.F32.PACK_AB R4, RZ, R4 ;  /* 0x00000004ff04723e */ /* 0x000fc800000000ff */
[----:B------:R-:W-:Y:S01]  /*b750*/  PRMT R10, R4, 0x7610, R10 ;  /* 0x00007610040a7816 */ /* 0x000fe2000000000a */
[----:B------:R-:W-:-:S05]  /*b760*/  @P2 IMAD.MOV.U32 R4, RZ, RZ, R160 ;  /* 0x000000ffff042224 */ /* 0x000fca00078e00a0 */
[----:B------:R0:W-:Y:S01]  /*b770*/  @P2 STG.E.U16 desc[UR36][R4.64+0x22], R10 ;  /* 0x0000220a04002986 */ /* 0x0001e2000c101524 */
[----:B------:R-:W-:Y:S05]  /*b780*/  @!P3 BRA `(.L_x_309) ;  /* 0x000000000004b947 */ /* 0x000fea0003800000 */
[----:B------:R0:W5:Y:S02]  /*b790*/  LDG.E.LTC128B.U16 R3, desc[UR36][R6.64+0x30] ;  /* 0x0000302406037981 */ /* 0x000164000c1e1520 */
.L_x_309:
[----:B------:R-:W-:Y:S05]  /*b7a0*/  BSYNC B1 ;  /* 0x0000000000017941 */ /* 0x000fea0003800000 */
.L_x_308:
        /* <DEDUP_REMOVED lines=9> */
.L_x_311:
[----:B------:R-:W-:Y:S05]  /*b840*/  BSYNC B1 ;  /* 0x0000000000017941 */ /* 0x000fea0003800000 */
.L_x_310:
        /* <DEDUP_REMOVED lines=9> */
.L_x_313:
[----:B------:R-:W-:Y:S05]  /*b8e0*/  BSYNC B1 ;  /* 0x0000000000017941 */ /* 0x000fea0003800000 */
.L_x_312:
[----:B-----5:R-:W-:Y:S01]  /*b8f0*/  HADD2.F32 R5, -RZ, R3.H0_H0 ;  /* 0x20000003ff057230 */ /* 0x020fe20000004100 */
[----:B0-----:R-:W-:Y:S01]  /*b900*/  @P3 MOV R4, R160 ;  /* 0x000000a000043202 */ /* 0x001fe20000000f00 */
[----:B------:R-:W-:Y:S01]  /*b910*/  BSSY B1, `(.L_x_314) ;  /* 0x000000a000017945 */ /* 0x000fe20003800000 */
[----:B------:R-:W-:Y:S02]  /*b920*/  ISETP.GT.AND P2, PT, R0, 0x19, P1 ;  /* 0x000000190000780c */ /* 0x000fe40000f44270 */
[----:B------:R-:W-:-:S04]  /*b930*/  FMUL R5, R5, R16 ;  /* 0x0000001005057220 */ /* 0x000fc80000400000 */
[----:B------:R-:W-:-:S05]  /*b940*/  FFMA R5, R38, R2, R5 ;  /* 0x0000000226057223 */ /* 0x000fca0000000005 */
[----:B------:R-:W-:-:S04]  /*b950*/  F2FP.F16.F32.PACK_AB R5, RZ, R5 ;  /* 0x00000005ff05723e */ /* 0x000fc800000000ff */
[----:B------:R-:W-:Y:S01]  /*b960*/  PRMT R10, R5, 0x7610, R10 ;  /* 0x00007610050a7816 */ /* 0x000fe2000000000a */
[----:B------:R-:W-:-:S05]  /*b970*/  @P3 IMAD.MOV.U32 R5, RZ, RZ, R161 ;  /* 0x000000ffff053224 */ /* 0x000fca00078e00a1 */
[----:B------:R0:W-:Y:S01]  /*b980*/  @P3 STG.E.U16 desc[UR36][R4.64+0x30], R10 ;  /* 0x0000300a04003986 */ /* 0x0001e2000c101524 */
[----:B------:R-:W-:Y:S05]  /*b990*/  @!P2 BRA `(.L_x_315) ;  /* 0x000000000004a947 */ /* 0x000fea0003800000 */
[----:B------:R0:W5:Y:S02]  /*b9a0*/  LDG.E.LTC128B.U16 R3, desc[UR36][R12.64+0x32] ;  /* 0x000032240c037981 */ /* 0x000164000c1e1520 */
.L_x_315:
[----:B------:R-:W-:Y:S05]  /*b9b0*/  BSYNC B1 ;  /* 0x0000000000017941 */ /* 0x000fea0003800000 */
.L_x_314:
        /* <DEDUP_REMOVED lines=12> */
.L_x_317:
[----:B------:R-:W-:Y:S05]  /*ba80*/  BSYNC B1 ;  /* 0x0000000000017941 */ /* 0x000fea0003800000 */
.L_x_316:
        /* <DEDUP_REMOVED lines=9> */
.L_x_319:
[----:B------:R-:W-:Y:S05]  /*bb20*/  BSYNC B1 ;  /* 0x0000000000017941 */ /* 0x000fea0003800000 */
.L_x_318:
        /* <DEDUP_REMOVED lines=9> */
.L_x_321:
[----:B------:R-:W-:Y:S05]  /*bbc0*/  BSYNC B1 ;  /* 0x0000000000017941 */ /* 0x000fea0003800000 */
.L_x_320:
[----:B-----5:R-:W-:Y:S01]  /*bbd0*/  HADD2.F32 R5, -RZ, R3.H0_H0 ;  /* 0x20000003ff057230 */ /* 0x020fe20000004100 */
[----:B------:R-:W-:Y:S01]  /*bbe0*/  ISETP.GT.AND P2, PT, R0, 0x21, P1 ;  /* 0x000000210000780c */ /* 0x000fe20000f44270 */
[----:B0-----:R-:W-:Y:S01]  /*bbf0*/  @P3 IMAD.MOV.U32 R4, RZ, RZ, R160 ;  /* 0x000000ffff043224 */ /* 0x001fe200078e00a0 */
[----:B------:R-:W-:Y:S02]  /*bc00*/  BSSY B1, `(.L_x_322) ;  /* 0x0000009000017945 */ /* 0x000fe40003800000 */
[----:B------:R-:W-:-:S04]  /*bc10*/  FMUL R5, R5, R16 ;  /* 0x0000001005057220 */ /* 0x000fc80000400000 */
[----:B------:R-:W-:-:S05]  /*bc20*/  FFMA R5, R42, R2, R5 ;  /* 0x000000022a057223 */ /* 0x000fca0000000005 */
[----:B------:R-:W-:-:S04]  /*bc30*/  F2FP.F16.F32.PACK_AB R5, RZ, R5 ;  /* 0x00000005ff05723e */ /* 0x000fc800000000ff */
[----:B------:R-:W-:Y:S02]  /*bc40*/  PRMT R10, R5, 0x7610, R10 ;  /* 0x00007610050a7816 */ /* 0x000fe4000000000a */
[----:B------:R-:W-:-:S05]  /*bc50*/  @P3 MOV R5, R161 ;  /* 0x000000a100053202 */ /* 0x000fca0000000f00 */
[----:B------:R0:W-:Y:S01]  /*bc60*/  @P3 STG.E.U16 desc[UR36][R4.64+0x40], R10 ;  /* 0x0000400a04003986 */ /* 0x0001e2000c101524 */
[----:B------:R-:W-:Y:S05]  /*bc70*/  @!P2 BRA `(.L_x_323) ;  /* 0x000000000004a947 */ /* 0x000fea0003800000 */
[----:B------:R0:W5:Y:S02]  /*bc80*/  LDG.E.LTC128B.U16 R3, desc[UR36][R12.64+0x42] ;  /* 0x000042240c037981 */ /* 0x000164000c1e1520 */
.L_x_323:
[----:B------:R-:W-:Y:S05]  /*bc90*/  BSYNC B1 ;  /* 0x0000000000017941 */ /* 0x000fea0003800000 */
.L_x_322:
        /* <DEDUP_REMOVED lines=12> */
.L_x_325:
[----:B------:R-:W-:Y:S05]  /*bd60*/  BSYNC B1 ;  /* 0x0000000000017941 */ /* 0x000fea0003800000 */
.L_x_324:
        /* <DEDUP_REMOVED lines=9> */
.L_x_327:
[----:B------:R-:W-:Y:S05]  /*be00*/  BSYNC B1 ;  /* 0x0000000000017941 */ /* 0x000fea0003800000 */
.L_x_326:
        /* <DEDUP_REMOVED lines=9> */
.L_x_329:
[----:B------:R-:W-:Y:S05]  /*bea0*/  BSYNC B1 ;  /* 0x0000000000017941 */ /* 0x000fea0003800000 */
.L_x_328:
[----:B-----5:R-:W-:Y:S01]  /*beb0*/  HADD2.F32 R5, -RZ, R3.H0_H0 ;  /* 0x20000003ff057230 */ /* 0x020fe20000004100 */
[----:B------:R-:W-:Y:S01]  /*bec0*/  ISETP.GT.AND P2, PT, R0, 0x29, P1 ;  /* 0x000000290000780c */ /* 0x000fe20000f44270 */
[----:B0-----:R-:W-:Y:S01]  /*bed0*/  @P3 IMAD.MOV.U32 R4, RZ, RZ, R160 ;  /* 0x000000ffff043224 */ /* 0x001fe200078e00a0 */
[----:B------:R-:W-:Y:S02]  /*bee0*/  BSSY B1, `(.L_x_330) ;  /* 0x0000009000017945 */ /* 0x000fe40003800000 */
        /* <DEDUP_REMOVED lines=8> */
.L_x_331:
[----:B------:R-:W-:Y:S05]  /*bf70*/  BSYNC B1 ;  /* 0x0000000000017941 */ /* 0x000fea0003800000 */
.L_x_330:
[----:B0----5:R-:W-:Y:S01]  /*bf80*/  HADD2.F32 R5, -RZ, R3.H0_H0 ;  /* 0x20000003ff057230 */ /* 0x021fe20000004100 */
[----:B------:R-:W-:Y:S01]  /*bf90*/  ISETP.GT.AND P3, PT, R0, 0x30, P0 ;  /* 0x000000300000780c */ /* 0x000fe20000764270 */
[----:B------:R-:W-:Y:S03]  /*bfa0*/  BSSY B1, `(.L_x_332) ;  /* 0x000000a000017945 */ /* 0x000fe60003800000 */
[----:B------:R-:W-:Y:S01]  /*bfb0*/  FMUL R4, R5, R16 ;  /* 0x0000001005047220 */ /* 0x000fe20000400000 */
[----:B------:R-:W-:-:S03]  /*bfc0*/  @P2 IMAD.MOV.U32 R5, RZ, RZ, R161 ;  /* 0x000000ffff052224 */ /* 0x000fc600078e00a1 */
[----:B------:R-:W-:-:S05]  /*bfd0*/  FFMA R4, R47, R2, R4 ;  /* 0x000000022f047223 */ /* 0x000fca0000000004 */
[----:B------:R-:W-:-:S04]  /*bfe0*/  F2FP.F16.F32.PACK_AB R4, RZ, R4 ;  /* 0x00000004ff04723e */ /* 0x000fc800000000ff */
[----:B------:R-:W-:Y:S02]  /*bff0*/  PRMT R10, R4, 0x7610, R10 ;  /* 0x00007610040a7816 */ /* 0x000fe4000000000a */
[----:B------:R-:W-:-:S05]  /*c000*/  @P2 MOV R4, R160 ;  /* 0x000000a000042202 */ /* 0x000fca0000000f00 */
[----:B------:R0:W-:Y:S01]  /*c010*/  @P2 STG.E.U16 desc[UR36][R4.64+0x52], R10 ;  /* 0x0000520a04002986 */ /* 0x0001e2000c101524 */
[----:B------:R-:W-:Y:S05]  /*c020*/  @!P3 BRA `(.L_x_333) ;  /* 0x000000000004b947 */ /* 0x000fea0003800000 */
[----:B------:R0:W5:Y:S02]  /*c030*/  LDG.E.LTC128B.U16 R3, desc[UR36][R6.64+0x60] ;  /* 0x0000602406037981 */ /* 0x000164000c1e1520 */
.L_x_333:
[----:B------:R-:W-:Y:S05]  /*c040*/  BSYNC B1 ;  /* 0x0000000000017941 */ /* 0x000fea0003800000 */
.L_x_332:
        /* <DEDUP_REMOVED lines=9> */
.L_x_335:
[----:B------:R-:W-:Y:S05]  /*c0e0*/  BSYNC B1 ;  /* 0x0000000000017941 */ /* 0x000fea0003800000 */
.L_x_334:
        /* <DEDUP_REMOVED lines=9> */
.L_x_337:
[----:B------:R-:W-:Y:S05]  /*c180*/  BSYNC B1 ;  /* 0x0000000000017941 */ /* 0x000fea0003800000 */
.L_x_336:
        /* <DEDUP_REMOVED lines=12> */
.L_x_339:
[----:B------:R-:W-:Y:S05]  /*c250*/  BSYNC B1 ;  /* 0x0000000000017941 */ /* 0x000fea0003800000 */
.L_x_338:
[----:B0----5:R-:W-:Y:S01]  /*c260*/  HADD2.F32 R5, -RZ, R3.H0_H0 ;  /* 0x20000003ff057230 */ /* 0x021fe20000004100 */
[----:B------:R-:W-:Y:S01]  /*c270*/  ISETP.GT.AND P3, PT, R0, 0x38, P0 ;  /* 0x000000380000780c */ /* 0x000fe20000764270 */
[----:B------:R-:W-:Y:S03]  /*c280*/  BSSY B1, `(.L_x_340) ;  /* 0x000000a000017945 */ /* 0x000fe60003800000 */
[----:B------:R-:W-:Y:S01]  /*c290*/  FMUL R4, R5, R16 ;  /* 0x0000001005047220 */ /* 0x000fe20000400000 */
[----:B------:R-:W-:-:S03]  /*c2a0*/  @P2 MOV R5, R161 ;  /* 0x000000a100052202 */ /* 0x000fc60000000f00 */
[----:B------:R-:W-:-:S05]  /*c2b0*/  FFMA R4, R51, R2, R4 ;  /* 0x0000000233047223 */ /* 0x000fca0000000004 */
[----:B------:R-:W-:-:S04]  /*c2c0*/  F2FP.F16.F32.PACK_AB R4, RZ, R4 ;  /* 0x00000004ff04723e */ /* 0x000fc800000000ff */
[----:B------:R-:W-:Y:S01]  /*c2d0*/  PRMT R10, R4, 0x7610, R10 ;  /* 0x00007610040a7816 */ /* 0x000fe2000000000a */
[----:B------:R-:W-:-:S05]  /*c2e0*/  @P2 IMAD.MOV.U32 R4, RZ, RZ, R160 ;  /* 0x000000ffff042224 */ /* 0x000fca00078e00a0 */
[----:B------:R0:W-:Y:S01]  /*c2f0*/  @P2 STG.E.U16 desc[UR36][R4.64+0x62], R10 ;  /* 0x0000620a04002986 */ /* 0x0001e2000c101524 */
[----:B------:R-:W-:Y:S05]  /*c300*/  @!P3 BRA `(.L_x_341) ;  /* 0x000000000004b947 */ /* 0x000fea0003800000 */
[----:B------:R0:W5:Y:S02]  /*c310*/  LDG.E.LTC128B.U16 R3, desc[UR36][R6.64+0x70] ;  /* 0x0000702406037981 */ /* 0x000164000c1e1520 */
.L_x_341:
[----:B------:R-:W-:Y:S05]  /*c320*/  BSYNC B1 ;  /* 0x0000000000017941 */ /* 0x000fea0003800000 */
.L_x_340:
        /* <DEDUP_REMOVED lines=9> */
.L_x_343:
[----:B------:R-:W-:Y:S05]  /*c3c0*/  BSYNC B1 ;  /* 0x0000000000017941 */ /* 0x000fea0003800000 */
.L_x_342:
        /* <DEDUP_REMOVED lines=9> */
.L_x_345:
[----:B------:R-:W-:Y:S05]  /*c460*/  BSYNC B1 ;  /* 0x0000000000017941 */ /* 0x000fea0003800000 */
.L_x_344:
        /* <DEDUP_REMOVED lines=12> */
.L_x_347:
[----:B------:R-:W-:Y:S05]  /*c530*/  BSYNC B1 ;  /* 0x0000000000017941 */ /* 0x000fea0003800000 */
.L_x_346:
        /* <DEDUP_REMOVED lines=12> */
.L_x_349:
[----:B------:R-:W-:Y:S05]  /*c600*/  BSYNC B1 ;  /* 0x0000000000017941 */ /* 0x000fea0003800000 */
.L_x_348:
        /* <DEDUP_REMOVED lines=9> */
.L_x_351:
[----:B------:R-:W-:Y:S05]  /*c6a0*/  BSYNC B1 ;  /* 0x0000000000017941 */ /* 0x000fea0003800000 */
.L_x_350:
        /* <DEDUP_REMOVED lines=9> */
.L_x_353:
[----:B------:R-:W-:Y:S05]  /*c740*/  BSYNC B1 ;  /* 0x0000000000017941 */ /* 0x000fea0003800000 */
.L_x_352:
        /* <DEDUP_REMOVED lines=12> */
.L_x_355:
[----:B------:R-:W-:Y:S05]  /*c810*/  BSYNC B1 ;  /* 0x0000000000017941 */ /* 0x000fea0003800000 */
.L_x_354:
        /* <DEDUP_REMOVED lines=12> */
.L_x_357:
[----:B------:R-:W-:Y:S05]  /*c8e0*/  BSYNC B1 ;  /* 0x0000000000017941 */ /* 0x000fea0003800000 */
.L_x_356:
        /* <DEDUP_REMOVED lines=9> */
.L_x_359:
[----:B------:R-:W-:Y:S05]  /*c980*/  BSYNC B1 ;  /* 0x0000000000017941 */ /* 0x000fea0003800000 */
.L_x_358:
        /* <DEDUP_REMOVED lines=9> */
.L_x_361:
[----:B------:R-:W-:Y:S05]  /*ca20*/  BSYNC B1 ;  /* 0x0000000000017941 */ /* 0x000fea0003800000 */
.L_x_360:
        /* <DEDUP_REMOVED lines=12> */
.L_x_363:
[----:B------:R-:W-:Y:S05]  /*caf0*/  BSYNC B1 ;  /* 0x0000000000017941 */ /* 0x000fea0003800000 */
.L_x_362:
        /* <DEDUP_REMOVED lines=12> */
.L_x_365:
[----:B------:R-:W-:Y:S05]  /*cbc0*/  BSYNC B1 ;  /* 0x0000000000017941 */ /* 0x000fea0003800000 */
.L_x_364:
        /* <DEDUP_REMOVED lines=9> */
.L_x_367:
[----:B------:R-:W-:Y:S05]  /*cc60*/  BSYNC B1 ;  /* 0x0000000000017941 */ /* 0x000fea0003800000 */
.L_x_366:
        /* <DEDUP_REMOVED lines=9> */
.L_x_369:
[----:B------:R-:W-:Y:S05]  /*cd00*/  BSYNC B1 ;  /* 0x0000000000017941 */ /* 0x000fea0003800000 */
.L_x_368:
        /* <DEDUP_REMOVED lines=12> */
.L_x_371:
[----:B------:R-:W-:Y:S05]  /*cdd0*/  BSYNC B1 ;  /* 0x0000000000017941 */ /* 0x000fea0003800000 */
.L_x_370:
        /* <DEDUP_REMOVED lines=12> */
.L_x_373:
[----:B------:R-:W-:Y:S05]  /*cea0*/  BSYNC B1 ;  /* 0x0000000000017941 */ /* 0x000fea0003800000 */
.L_x_372:
        /* <DEDUP_REMOVED lines=9> */
.L_x_375:
[----:B------:R-:W-:Y:S05]  /*cf40*/  BSYNC B1 ;  /* 0x0000000000017941 */ /* 0x000fea0003800000 */
.L_x_374:
        /* <DEDUP_REMOVED lines=9> */
.L_x_377:
[----:B------:R-:W-:Y:S05]  /*cfe0*/  BSYNC B1 ;  /* 0x0000000000017941 */ /* 0x000fea0003800000 */
.L_x_376:
        /* <DEDUP_REMOVED lines=12> */
.L_x_379:
[----:B------:R-:W-:Y:S05]  /*d0b0*/  BSYNC B1 ;  /* 0x0000000000017941 */ /* 0x000fea0003800000 */
.L_x_378:
        /* <DEDUP_REMOVED lines=12> */
.L_x_381:
[----:B------:R-:W-:Y:S05]  /*d180*/  BSYNC B1 ;  /* 0x0000000000017941 */ /* 0x000fea0003800000 */
.L_x_380:
        /* <DEDUP_REMOVED lines=9> */
.L_x_383:
[----:B------:R-:W-:Y:S05]  /*d220*/  BSYNC B1 ;  /* 0x0000000000017941 */ /* 0x000fea0003800000 */
.L_x_382:
        /* <DEDUP_REMOVED lines=9> */
.L_x_385:
[----:B------:R-:W-:Y:S05]  /*d2c0*/  BSYNC B1 ;  /* 0x0000000000017941 */ /* 0x000fea0003800000 */
.L_x_384:
        /* <DEDUP_REMOVED lines=12> */
.L_x_387:
[----:B------:R-:W-:Y:S05]  /*d390*/  BSYNC B1 ;  /* 0x0000000000017941 */ /* 0x000fea0003800000 */
.L_x_386:
        /* <DEDUP_REMOVED lines=12> */
.L_x_389:
[----:B------:R-:W-:Y:S05]  /*d460*/  BSYNC B1 ;  /* 0x0000000000017941 */ /* 0x000fea0003800000 */
.L_x_388:
        /* <DEDUP_REMOVED lines=9> */
.L_x_391:
[----:B------:R-:W-:Y:S05]  /*d500*/  BSYNC B1 ;  /* 0x0000000000017941 */ /* 0x000fea0003800000 */
.L_x_390:
        /* <DEDUP_REMOVED lines=9> */
.L_x_393:
[----:B------:R-:W-:Y:S05]  /*d5a0*/  BSYNC B1 ;  /* 0x0000000000017941 */ /* 0x000fea0003800000 */
.L_x_392:
        /* <DEDUP_REMOVED lines=12> */
.L_x_395:
[----:B------:R-:W-:Y:S05]  /*d670*/  BSYNC B1 ;  /* 0x0000000000017941 */ /* 0x000fea0003800000 */
.L_x_394:
        /* <DEDUP_REMOVED lines=12> */
.L_x_397:
[----:B------:R-:W-:Y:S05]  /*d740*/  BSYNC B1 ;  /* 0x0000000000017941 */ /* 0x000fea0003800000 */
.L_x_396:
        /* <DEDUP_REMOVED lines=9> */
.L_x_399:
[----:B------:R-:W-:Y:S05]  /*d7e0*/  BSYNC B1 ;  /* 0x0000000000017941 */ /* 0x000fea0003800000 */
.L_x_398:
        /* <DEDUP_REMOVED lines=9> */
.L_x_401:
[----:B------:R-:W-:Y:S05]  /*d880*/  BSYNC B1 ;  /* 0x0000000000017941 */ /* 0x000fea0003800000 */
.L_x_400:
        /* <DEDUP_REMOVED lines=12> */
.L_x_403:
[----:B------:R-:W-:Y:S05]  /*d950*/  BSYNC B1 ;  /* 0x0000000000017941 */ /* 0x000fea0003800000 */
.L_x_402:
        /* <DEDUP_REMOVED lines=12> */
.L_x_405:
[----:B------:R-:W-:Y:S05]  /*da20*/  BSYNC B1 ;  /* 0x0000000000017941 */ /* 0x000fea0003800000 */
.L_x_404:
        /* <DEDUP_REMOVED lines=9> */
.L_x_407:
[----:B------:R-:W-:Y:S05]  /*dac0*/  BSYNC B1 ;  /* 0x0000000000017941 */ /* 0x000fea0003800000 */
.L_x_406:
        /* <DEDUP_REMOVED lines=9> */
.L_x_409:
[----:B------:R-:W-:Y:S05]  /*db60*/  BSYNC B1 ;  /* 0x0000000000017941 */ /* 0x000fea0003800000 */
.L_x_408:
        /* <DEDUP_REMOVED lines=12> */
.L_x_411:
[----:B------:R-:W-:Y:S05]  /*dc30*/  BSYNC B1 ;  /* 0x0000000000017941 */ /* 0x000fea0003800000 */
.L_x_410:
        /* <DEDUP_REMOVED lines=12> */
.L_x_413:
[----:B------:R-:W-:Y:S05]  /*dd00*/  BSYNC B1 ;  /* 0x0000000000017941 */ /* 0x000fea0003800000 */
.L_x_412:
        /* <DEDUP_REMOVED lines=9> */
.L_x_415:
[----:B------:R-:W-:Y:S05]  /*dda0*/  BSYNC B1 ;  /* 0x0000000000017941 */ /* 0x000fea0003800000 */
.L_x_414:
        /* <DEDUP_REMOVED lines=9> */
.L_x_417:
[----:B------:R-:W-:Y:S05]  /*de40*/  BSYNC B1 ;  /* 0x0000000000017941 */ /* 0x000fea0003800000 */
.L_x_416:
        /* <DEDUP_REMOVED lines=12> */
.L_x_419:
[----:B------:R-:W-:Y:S05]  /*df10*/  BSYNC B1 ;  /* 0x0000000000017941 */ /* 0x000fea0003800000 */
.L_x_418:
        /* <DEDUP_REMOVED lines=12> */
.L_x_421:
[----:B------:R-:W-:Y:S05]  /*dfe0*/  BSYNC B1 ;  /* 0x0000000000017941 */ /* 0x000fea0003800000 */
.L_x_420:
        /* <DEDUP_REMOVED lines=9> */
.L_x_423:
[----:B------:R-:W-:Y:S05]  /*e080*/  BSYNC B1 ;  /* 0x0000000000017941 */ /* 0x000fea0003800000 */
.L_x_422:
        /* <DEDUP_REMOVED lines=9> */
.L_x_425:
[----:B------:R-:W-:Y:S05]  /*e120*/  BSYNC B1 ;  /* 0x0000000000017941 */ /* 0x000fea0003800000 */
.L_x_424:
        /* <DEDUP_REMOVED lines=12> */
.L_x_427:
[----:B------:R-:W-:Y:S05]  /*e1f0*/  BSYNC B1 ;  /* 0x0000000000017941 */ /* 0x000fea0003800000 */
.L_x_426:
        /* <DEDUP_REMOVED lines=12> */
.L_x_429:
[----:B------:R-:W-:Y:S05]  /*e2c0*/  BSYNC B1 ;  /* 0x0000000000017941 */ /* 0x000fea0003800000 */
.L_x_428:
        /* <DEDUP_REMOVED lines=9> */
.L_x_431:
[----:B------:R-:W-:Y:S05]  /*e360*/  BSYNC B1 ;  /* 0x0000000000017941 */ /* 0x000fea0003800000 */
.L_x_430:
        /* <DEDUP_REMOVED lines=9> */
.L_x_433:
[----:B------:R-:W-:Y:S05]  /*e400*/  BSYNC B1 ;  /* 0x0000000000017941 */ /* 0x000fea0003800000 */
.L_x_432:
        /* <DEDUP_REMOVED lines=12> */
.L_x_435:
[----:B------:R-:W-:Y:S05]  /*e4d0*/  BSYNC B1 ;  /* 0x0000000000017941 */ /* 0x000fea0003800000 */
.L_x_434:
        /* <DEDUP_REMOVED lines=12> */
.L_x_437:
[----:B------:R-:W-:Y:S05]  /*e5a0*/  BSYNC B1 ;  /* 0x0000000000017941 */ /* 0x000fea0003800000 */
.L_x_436:
        /* <DEDUP_REMOVED lines=9> */
.L_x_439:
[----:B------:R-:W-:Y:S05]  /*e640*/  BSYNC B1 ;  /* 0x0000000000017941 */ /* 0x000fea0003800000 */
.L_x_438:
        /* <DEDUP_REMOVED lines=9> */
.L_x_441:
[----:B------:R-:W-:Y:S05]  /*e6e0*/  BSYNC B1 ;  /* 0x0000000000017941 */ /* 0x000fea0003800000 */
.L_x_440:
        /* <DEDUP_REMOVED lines=12> */
.L_x_443:
[----:B------:R-:W-:Y:S05]  /*e7b0*/  BSYNC B1 ;  /* 0x0000000000017941 */ /* 0x000fea0003800000 */
.L_x_442:
        /* <DEDUP_REMOVED lines=12> */
.L_x_445:
[----:B------:R-:W-:Y:S05]  /*e880*/  BSYNC B1 ;  /* 0x0000000000017941 */ /* 0x000fea0003800000 */
.L_x_444:
        /* <DEDUP_REMOVED lines=9> */
.L_x_447:
[----:B------:R-:W-:Y:S05]  /*e920*/  BSYNC B1 ;  /* 0x0000000000017941 */ /* 0x000fea0003800000 */
.L_x_446:
        /* <DEDUP_REMOVED lines=9> */
.L_x_449:
[----:B------:R-:W-:Y:S05]  /*e9c0*/  BSYNC B1 ;  /* 0x0000000000017941 */ /* 0x000fea0003800000 */
.L_x_448:
        /* <DEDUP_REMOVED lines=12> */
.L_x_451:
[----:B------:R-:W-:Y:S05]  /*ea90*/  BSYNC B1 ;  /* 0x0000000000017941 */ /* 0x000fea0003800000 */
.L_x_450:
        /* <DEDUP_REMOVED lines=12> */
.L_x_453:
[----:B------:R-:W-:Y:S05]  /*eb60*/  BSYNC B1 ;  /* 0x0000000000017941 */ /* 0x000fea0003800000 */
.L_x_452:
        /* <DEDUP_REMOVED lines=9> */
.L_x_455:
[----:B------:R-:W-:Y:S05]  /*ec00*/  BSYNC B1 ;  /* 0x0000000000017941 */ /* 0x000fea0003800000 */
.L_x_454:
        /* <DEDUP_REMOVED lines=9> */
.L_x_457:
[----:B------:R-:W-:Y:S05]  /*eca0*/  BSYNC B1 ;  /* 0x0000000000017941 */ /* 0x000fea0003800000 */
.L_x_456:
        /* <DEDUP_REMOVED lines=12> */
.L_x_459:
[----:B------:R-:W-:Y:S05]  /*ed70*/  BSYNC B1 ;  /* 0x0000000000017941 */ /* 0x000fea0003800000 */
.L_x_458:
        /* <DEDUP_REMOVED lines=12> */
.L_x_461:
[----:B------:R-:W-:Y:S05]  /*ee40*/  BSYNC B1 ;  /* 0x0000000000017941 */ /* 0x000fea0003800000 */
.L_x_460:
        /* <DEDUP_REMOVED lines=9> */
.L_x_463:
[----:B------:R-:W-:Y:S05]  /*eee0*/  BSYNC B1 ;  /* 0x0000000000017941 */ /* 0x000fea0003800000 */
.L_x_462:
        /* <DEDUP_REMOVED lines=9> */
.L_x_465:
[----:B------:R-:W-:Y:S05]  /*ef80*/  BSYNC B1 ;  /* 0x0000000000017941 */ /* 0x000fea0003800000 */
.L_x_464:
        /* <DEDUP_REMOVED lines=12> */
.L_x_467:
[----:B------:R-:W-:Y:S05]  /*f050*/  BSYNC B1 ;  /* 0x0000000000017941 */ /* 0x000fea0003800000 */
.L_x_466:
        /* <DEDUP_REMOVED lines=12> */
.L_x_469:
[----:B------:R-:W-:Y:S05]  /*f120*/  BSYNC B1 ;  /* 0x0000000000017941 */ /* 0x000fea0003800000 */
.L_x_468:
        /* <DEDUP_REMOVED lines=9> */
.L_x_471:
[----:B------:R-:W-:Y:S05]  /*f1c0*/  BSYNC B1 ;  /* 0x0000000000017941 */ /* 0x000fea0003800000 */
.L_x_470:
        /* <DEDUP_REMOVED lines=9> */
.L_x_473:
[----:B------:R-:W-:Y:S05]  /*f260*/  BSYNC B1 ;  /* 0x0000000000017941 */ /* 0x000fea0003800000 */
.L_x_472:
        /* <DEDUP_REMOVED lines=12> */
.L_x_475:
[----:B------:R-:W-:Y:S05]  /*f330*/  BSYNC B1 ;  /* 0x0000000000017941 */ /* 0x000fea0003800000 */
.L_x_474:
        /* <DEDUP_REMOVED lines=12> */
.L_x_477:
[----:B------:R-:W-:Y:S05]  /*f400*/  BSYNC B1 ;  /* 0x0000000000017941 */ /* 0x000fea0003800000 */
.L_x_476:
        /* <DEDUP_REMOVED lines=9> */
.L_x_479:
[----:B------:R-:W-:Y:S05]  /*f4a0*/  BSYNC B1 ;  /* 0x0000000000017941 */ /* 0x000fea0003800000 */
.L_x_478:
        /* <DEDUP_REMOVED lines=9> */
.L_x_481:
[----:B------:R-:W-:Y:S05]  /*f540*/  BSYNC B1 ;  /* 0x0000000000017941 */ /* 0x000fea0003800000 */
.L_x_480:
        /* <DEDUP_REMOVED lines=12> */
.L_x_483:
[----:B------:R-:W-:Y:S05]  /*f610*/  BSYNC B1 ;  /* 0x0000000000017941 */ /* 0x000fea0003800000 */
.L_x_482:
        /* <DEDUP_REMOVED lines=12> */
.L_x_485:
[----:B------:R-:W-:Y:S05]  /*f6e0*/  BSYNC B1 ;  /* 0x0000000000017941 */ /* 0x000fea0003800000 */
.L_x_484:
        /* <DEDUP_REMOVED lines=9> */
.L_x_487:
[----:B------:R-:W-:Y:S05]  /*f780*/  BSYNC B1 ;  /* 0x0000000000017941 */ /* 0x000fea0003800000 */
.L_x_486:
        /* <DEDUP_REMOVED lines=9> */
.L_x_489:
[----:B------:R-:W-:Y:S05]  /*f820*/  BSYNC B1 ;  /* 0x0000000000017941 */ /* 0x000fea0003800000 */
.L_x_488:
        /* <DEDUP_REMOVED lines=12> */
.L_x_491:
[----:B------:R-:W-:Y:S05]  /*f8f0*/  BSYNC B1 ;  /* 0x0000000000017941 */ /* 0x000fea0003800000 */
.L_x_490:
        /* <DEDUP_REMOVED lines=12> */
.L_x_493:
[----:B------:R-:W-:Y:S05]  /*f9c0*/  BSYNC B1 ;  /* 0x0000000000017941 */ /* 0x000fea0003800000 */
.L_x_492:
        /* <DEDUP_REMOVED lines=9> */
.L_x_495:
[----:B------:R-:W-:Y:S05]  /*fa60*/  BSYNC B1 ;  /* 0x0000000000017941 */ /* 0x000fea0003800000 */
.L_x_494:
        /* <DEDUP_REMOVED lines=9> */
.L_x_497:
[----:B------:R-:W-:Y:S05]  /*fb00*/  BSYNC B1 ;  /* 0x0000000000017941 */ /* 0x000fea0003800000 */
.L_x_496:
        /* <DEDUP_REMOVED lines=12> */
.L_x_499:
[----:B------:R-:W-:Y:S05]  /*fbd0*/  BSYNC B1 ;  /* 0x0000000000017941 */ /* 0x000fea0003800000 */
.L_x_498:
        /* <DEDUP_REMOVED lines=12> */
.L_x_501:
[----:B------:R-:W-:Y:S05]  /*fca0*/  BSYNC B1 ;  /* 0x0000000000017941 */ /* 0x000fea0003800000 */
.L_x_500:
        /* <DEDUP_REMOVED lines=9> */
.L_x_503:
[----:B------:R-:W-:Y:S05]  /*fd40*/  BSYNC B1 ;  /* 0x0000000000017941 */ /* 0x000fea0003800000 */
.L_x_502:
        /* <DEDUP_REMOVED lines=9> */
.L_x_505:
[----:B------:R-:W-:Y:S05]  /*fde0*/  BSYNC B1 ;  /* 0x0000000000017941 */ /* 0x000fea0003800000 */
.L_x_504:
        /* <DEDUP_REMOVED lines=12> */
.L_x_507:
[----:B------:R-:W-:Y:S05]  /*feb0*/  BSYNC B1 ;  /* 0x0000000000017941 */ /* 0x000fea0003800000 */
.L_x_506:
        /* <DEDUP_REMOVED lines=12> */
.L_x_509:
[----:B------:R-:W-:Y:S05]  /*ff80*/  BSYNC B1 ;  /* 0x0000000000017941 */ /* 0x000fea0003800000 */
.L_x_508:
        /* <DEDUP_REMOVED lines=9> */
.L_x_511:
[----:B------:R-:W-:Y:S05]  /*10020*/  BSYNC B1 ;  /* 0x0000000000017941 */ /* 0x000fea0003800000 */
.L_x_510:
        /* <DEDUP_REMOVED lines=9> */
.L_x_513:
[----:B------:R-:W-:Y:S05]  /*100c0*/  BSYNC B1 ;  /* 0x0000000000017941 */ /* 0x000fea0003800000 */
.L_x_512:
        /* <DEDUP_REMOVED lines=12> */
.L_x_515:
[----:B------:R-:W-:Y:S05]  /*10190*/  BSYNC B1 ;  /* 0x0000000000017941 */ /* 0x000fea0003800000 */
.L_x_514:
        /* <DEDUP_REMOVED lines=12> */
.L_x_517:
[----:B------:R-:W-:Y:S05]  /*10260*/  BSYNC B1 ;  /* 0x0000000000017941 */ /* 0x000fea0003800000 */
.L_x_516:
        /* <DEDUP_REMOVED lines=9> */
.L_x_519:
[----:B------:R-:W-:Y:S05]  /*10300*/  BSYNC B1 ;  /* 0x0000000000017941 */ /* 0x000fea0003800000 */
.L_x_518:
        /* <DEDUP_REMOVED lines=9> */
.L_x_521:
[----:B------:R-:W-:Y:S05]  /*103a0*/  BSYNC B1 ;  /* 0x0000000000017941 */ /* 0x000fea0003800000 */
.L_x_520:
        /* <DEDUP_REMOVED lines=12> */
.L_x_523:
[----:B------:R-:W-:Y:S05]  /*10470*/  BSYNC B1 ;  /* 0x0000000000017941 */ /* 0x000fea0003800000 */
.L_x_522:
        /* <DEDUP_REMOVED lines=12> */
.L_x_525:
[----:B------:R-:W-:Y:S05]  /*10540*/  BSYNC B1 ;  /* 0x0000000000017941 */ /* 0x000fea0003800000 */
.L_x_524:
        /* <DEDUP_REMOVED lines=9> */
.L_x_527:
[----:B------:R-:W-:Y:S05]  /*105e0*/  BSYNC B1 ;  /* 0x0000000000017941 */ /* 0x000fea0003800000 */
.L_x_526:
        /* <DEDUP_REMOVED lines=9> */
.L_x_529:
[----:B------:R-:W-:Y:S05]  /*10680*/  BSYNC B1 ;  /* 0x0000000000017941 */ /* 0x000fea0003800000 */
.L_x_528:
        /* <DEDUP_REMOVED lines=12> */
.L_x_531:
[----:B------:R-:W-:Y:S05]  /*10750*/  BSYNC B1 ;  /* 0x0000000000017941 */ /* 0x000fea0003800000 */
.L_x_530:
        /* <DEDUP_REMOVED lines=12> */
.L_x_533:
[----:B------:R-:W-:Y:S05]  /*10820*/  BSYNC B1 ;  /* 0x0000000000017941 */ /* 0x000fea0003800000 */
.L_x_532:
        /* <DEDUP_REMOVED lines=9> */
.L_x_535:
[----:B------:R-:W-:Y:S05]  /*108c0*/  BSYNC B1 ;  /* 0x0000000000017941 */ /* 0x000fea0003800000 */
.L_x_534:
        /* <DEDUP_REMOVED lines=9> */
.L_x_537:
[----:B------:R-:W-:Y:S05]  /*10960*/  BSYNC B1 ;  /* 0x0000000000017941 */ /* 0x000fea0003800000 */
.L_x_536:
[----:B-----5:R-:W-:Y:S01]  /*10970*/  HADD2.F32 R5, -RZ, R3.H0_H0 ;  /* 0x20000003ff057230 */ /* 0x020fe20000004100 */
[----:B------:R-:W-:Y:S01]  /*10980*/  ISETP.GT.AND P1, PT, R0, 0xf9, P1 ;  /* 0x000000f90000780c */ /* 0x000fe20000f24270 */
[----:B0-----:R-:W-:Y:S01]  /*10990*/  @P2 IMAD.MOV.U32 R4, RZ, RZ, R160 ;  /* 0x000000ffff042224 */ /* 0x001fe200078e00a0 */
[----:B------:R-:W-:Y:S02]  /*109a0*/  BSSY B1, `(.L_x_538) ;  /* 0x0000009000017945 */ /* 0x000fe40003800000 */
[----:B------:R-:W-:-:S04]  /*109b0*/  FMUL R5, R5, R16 ;  /* 0x0000001005057220 */ /* 0x000fc80000400000 */
[----:B------:R-:W-:-:S05]  /*109c0*/  FFMA R5, R150, R2, R5 ;  /* 0x0000000296057223 */ /* 0x000fca0000000005 */
[----:B------:R-:W-:-:S04]  /*109d0*/  F2FP.F16.F32.PACK_AB R5, RZ, R5 ;  /* 0x00000005ff05723e */ /* 0x000fc800000000ff */
[----:B-1--4-:R-:W-:Y:S01]  /*109e0*/  PRMT R6, R5, 0x7610, R6 ;  /* 0x0000761005067816 */ /* 0x012fe20000000006 */
[----:B------:R-:W-:-:S05]  /*109f0*/  @P2 IMAD.MOV.U32 R5, RZ, RZ, R161 ;  /* 0x000000ffff052224 */ /* 0x000fca00078e00a1 */
[----:B------:R0:W-:Y:S01]  /*10a00*/  @P2 STG.E.U16 desc[UR36][R4.64+0x1f0], R6 ;  /* 0x0001f00604002986 */ /* 0x0001e2000c101524 */
[----:B------:R-:W-:Y:S05]  /*10a10*/  @!P1 BRA `(.L_x_539) ;  /* 0x0000000000049947 */ /* 0x000fea0003800000 */
[----:B------:R1:W5:Y:S02]  /*10a20*/  LDG.E.LTC128B.U16 R3, desc[UR36][R12.64+0x1f2] ;  /* 0x0001f2240c037981 */ /* 0x000364000c1e1520 */
.L_x_539:
[----:B------:R-:W-:Y:S05]  /*10a30*/  BSYNC B1 ;  /* 0x0000000000017941 */ /* 0x000fea0003800000 */
.L_x_538:
[----:B------:R-:W-:Y:S05]  /*10a40*/  @!P1 BRA `(.L_x_540) ;  /* 0x0000005400c09947 */ /* 0x000fea0003800000 */
[----:B-----5:R-:W-:-:S05]  /*10a50*/  HADD2.F32 R3, -RZ, R3.H0_H0 ;  /* 0x20000003ff037230 */ /* 0x020fca0000004100 */
[----:B------:R-:W-:-:S04]  /*10a60*/  FMUL R0, R3, R16 ;  /* 0x0000001003007220 */ /* 0x000fc80000400000 */
[----:B------:R-:W-:-:S05]  /*10a70*/  FFMA R0, R151, R2, R0 ;  /* 0x0000000297007223 */ /* 0x000fca0000000000 */
[----:B------:R-:W-:-:S05]  /*10a80*/  F2FP.F16.F32.PACK_AB R0, RZ, R0 ;  /* 0x00000000ff00723e */ /* 0x000fca00000000ff */
[----:B------:R4:W-:Y:S01]  /*10a90*/  STG.E.U16 desc[UR36][R160.64+0x1f2], R0 ;  /* 0x0001f200a0007986 */ /* 0x0009e2000c101524 */
[----:B------:R-:W-:Y:S05]  /*10aa0*/  BRA `(.L_x_540) ;  /* 0x0000005400a87947 */ /* 0x000fea0003800000 */
.L_x_33:
[----:B------:R-:W2:Y:S01]  /*10ab0*/  LDL.LU R3, [R1] ;  /* 0x0000000001037983 */ /* 0x000ea20000300800 */
[----:B------:R-:W-:-:S03]  /*10ac0*/  ULDC.64 UR4, c[0x0][0x5c0] ;  /* 0x0001700000047ab9 */ /* 0x000fc60000000a00 */
[----:B------:R-:W3:Y:S04]  /*10ad0*/  LDL.LU R9, [R1+0x5c] ;  /* 0x00005c0001097983 */ /* 0x000ee80000300800 */
[----:B------:R-:W4:Y:S04]  /*10ae0*/  LDL.LU R12, [R1+0x98] ;  /* 0x00009800010c7983 */ /* 0x000f280000300800 */
[----:B------:R-:W5:Y:S04]  /*10af0*/  LDL.LU R235, [R1+0x9c] ;  /* 0x00009c0001eb7983 */ /* 0x000f680000300800 */
        /* <DEDUP_REMOVED lines=75> */
[----:B------:R-:W5:Y:S01]  /*10fb0*/  LDL.LU R159, [R1+0x1cc] ;  /* 0x0001cc00019f7983 */ /* 0x000f620000300800 */
[----:B--2---:R-:W-:-:S03]  /*10fc0*/  FMUL R3, R3, R2 ;  /* 0x0000000203037220 */ /* 0x004fc60000400000 */
[----:B------:R-:W2:Y:S01]  /*10fd0*/  LDL.LU R158, [R1+0x1d0] ;  /* 0x0001d000019e7983 */ /* 0x000ea20000300800 */
[----:B------:R-:W-:-:S03]  /*10fe0*/  LEA R4, P0, R6, UR4, 0x1 ;  /* 0x0000000406047c11 */ /* 0x000fc6000f8008ff */
[----:B------:R-:W2:Y:S04]  /*10ff0*/  LDL.LU R157, [R1+0x1d4] ;  /* 0x0001d400019d7983 */ /* 0x000ea80000300800 */
[----:B------:R-:W2:Y:S04]  /*11000*/  LDL.LU R156, [R1+0x1d8] ;  /* 0x0001d800019c7983 */ /* 0x000ea80000300800 */
[----:B------:R-:W2:Y:S04]  /*11010*/  LDL.LU R155, [R1+0x1dc] ;  /* 0x0001dc00019b7983 */ /* 0x000ea80000300800 */
[----:B------:R-:W2:Y:S01]  /*11020*/  LDL.LU R154, [R1+0x1e0] ;  /* 0x0001e000019a7983 */ /* 0x000ea20000300800 */
[----:B------:R-:W-:-:S03]  /*11030*/  LEA.HI.X R5, R6, UR5, R10, 0x1, P0 ;  /* 0x0000000506057c11 */ /* 0x000fc600080f0c0a */
[----:B------:R-:W2:Y:S01]  /*11040*/  LDL.LU R23, [R1+0x1e4] ;  /* 0x0001e40001177983 */ /* 0x000ea20000300800 */
[----:B------:R-:W-:-:S03]  /*11050*/  F2FP.F16.F32.PACK_AB R3, RZ, R3 ;  /* 0x00000003ff03723e */ /* 0x000fc600000000ff */
[----:B------:R-:W2:Y:S04]  /*11060*/  LDL.LU R22, [R1+0x1e8] ;  /* 0x0001e80001167983 */ /* 0x000ea80000300800 */
[----:B------:R-:W2:Y:S04]  /*11070*/  LDL.LU R21, [R1+0x1ec] ;  /* 0x0001ec0001157983 */ /* 0x000ea80000300800 */
[----:B------:R-:W2:Y:S04]  /*11080*/  LDL.LU R20, [R1+0x1f0] ;  /* 0x0001f00001147983 */ /* 0x000ea80000300800 */
[----:B------:R-:W2:Y:S04]  /*11090*/  LDL.LU R19, [R1+0x1f4] ;  /* 0x0001f40001137983 */ /* 0x000ea80000300800 */
[----:B------:R-:W2:Y:S04]  /*110a0*/  LDL.LU R18, [R1+0x1f8] ;  /* 0x0001f80001127983 */ /* 0x000ea80000300800 */
[----:B------:R-:W2:Y:S04]  /*110b0*/  LDL.LU R15, [R1+0x1fc] ;  /* 0x0001fc00010f7983 */ /* 0x000ea80000300800 */
[----:B------:R-:W3:Y:S04]  /*110c0*/  LDL.LU R7, [R1+0x8] ;  /* 0x0000080001077983 */ /* 0x000ee80000300800 */
[----:B------:R-:W4:Y:S04]  /*110d0*/  LDL.LU R6, [R1+0xc] ;  /* 0x00000c0001067983 */ /* 0x000f280000300800 */
[----:B------:R0:W-:Y:S04]  /*110e0*/  @P1 STG.E.U16 desc[UR36][R4.64], R3 ;  /* 0x0000000304001986 */ /* 0x0001e8000c101524 */
[----:B0-----:R-:W5:Y:S01]  /*110f0*/  LDL.LU R3, [R1+0x4] ;  /* 0x0000040001037983 */ /* 0x001f620000300800 */
[----:B------:R-:W-:Y:S01]  /*11100*/  ISETP.GT.AND P0, PT, R0, 0x1, P3 ;  /* 0x000000010000780c */ /* 0x000fe20001f04270 */
[----:B------:R-:W-:Y:S01]  /*11110*/  USHF.L.U32 UR5, UR8, 0x4, URZ ;  /* 0x0000000408057899 */ /* 0x000fe2000800063f */
[----:B------:R-:W-:Y:S01]  /*11120*/  ISETP.GT.AND P2, PT, R153, 0x8, PT ;  /* 0x000000089900780c */ /* 0x000fe20003f44270 */
[----:B------:R-:W-:Y:S01]  /*11130*/  USHF.L.U64.HI UR4, UR8, 0x4, UR9 ;  /* 0x0000000408047899 */ /* 0x000fe20008010209 */
[----:B---3--:R-:W-:-:S05]  /*11140*/  FMUL R7, R7, R2 ;  /* 0x0000000207077220 */ /* 0x008fca0000400000 */
[----:B------:R-:W-:-:S04]  /*11150*/  F2FP.F16.F32.PACK_AB R7, RZ, R7 ;  /* 0x00000007ff07723e */ /* 0x000fc800000000ff */
[----:B------:R-:W-:Y:S01]  /*11160*/  PRMT R8, R7, 0x7610, R8 ;  /* 0x0000761007087816 */ /* 0x000fe20000000008 */
[----:B-----5:R-:W-:-:S05]  /*11170*/  FMUL R3, R3, R2 ;  /* 0x0000000203037220 */ /* 0x020fca0000400000 */
[----:B------:R-:W-:-:S05]  /*11180*/  F2FP.F16.F32.PACK_AB R3, RZ, R3 ;  /* 0x00000003ff03723e */ /* 0x000fca00000000ff */
[----:B------:R4:W-:Y:S01]  /*11190*/  @P0 STG.E.U16 desc[UR36][R4.64+0x2], R3 ;  /* 0x0000020304000986 */ /* 0x0009e2000c101524 */
[----:B------:R-:W-:Y:S01]  /*111a0*/  ISETP.GT.AND P0, PT, R0, RZ, P2 ;  /* 0x000000ff0000720c */ /* 0x000fe20001704270 */
[----:B----4-:R-:W-:Y:S01]  /*111b0*/  FMUL R3, R6, R2 ;  /* 0x0000000206037220 */ /* 0x010fe20000400000 */
[----:B------:R-:W-:-:S04]  /*111c0*/  IADD3 R6, P1, R4, UR5, RZ ;  /* 0x0000000504067c10 */ /* 0x000fc8000ff3e0ff */
[----:B------:R-:W-:Y:S02]  /*111d0*/  IADD3.X R7, R5, UR4, RZ, P1, !PT ;  /* 0x0000000405077c10 */ /* 0x000fe40008ffe4ff */
[----:B------:R-:W-:-:S05]  /*111e0*/  F2FP.F16.F32.PACK_AB R3, RZ, R3 ;  /* 0x00000003ff03723e */ /* 0x000fca00000000ff */
[----:B------:R0:W-:Y:S01]  /*111f0*/  @P0 STG.E.U16 desc[UR36][R6.64], R8 ;  /* 0x0000000806000986 */ /* 0x0001e2000c101524 */
[----:B------:R-:W-:-:S03]  /*11200*/  ISETP.GT.AND P0, PT, R0, 0x1, P2 ;  /* 0x000000010000780c */ /* 0x000fc60001704270 */
[----:B0-----:R-:W3:Y:S10]  /*11210*/  LDL.LU R8, [R1+0x54] ;  /* 0x0000540001087983 */ /* 0x001ef40000300800 */
[----:B------:R0:W-:Y:S04]  /*11220*/  @P0 STG.E.U16 desc[UR36][R6.64+0x2], R3 ;  /* 0x0000020306000986 */ /* 0x0001e8000c101524 */
[----:B0-----:R-:W4:Y:S01]  /*11230*/  LDL.LU R3, [R1+0x10] ;  /* 0x0000100001037983 */ /* 0x001f220000300800 */
[----:B------:R-:W-:Y:S01]  /*11240*/  ISETP.GT.AND P0, PT, R0, 0x8, P3 ;  /* 0x000000080000780c */ /* 0x000fe20001f04270 */
[----:B----4-:R-:W-:-:S05]  /*11250*/  FMUL R3, R3, R2 ;  /* 0x0000000203037220 */ /* 0x010fca0000400000 */
[----:B------:R-:W-:-:S07]  /*11260*/  F2FP.F16.F32.PACK_AB R3, RZ, R3 ;  /* 0x00000003ff03723e */ /* 0x000fce00000000ff */
        /* <DEDUP_REMOVED lines=78> */
[----:B---3--:R-:W-:-:S05]  /*11750*/  FMUL R8, R8, R2 ;  /* 0x0000000208087220 */ /* 0x008fca0000400000 */
[----:B------:R-:W-:-:S04]  /*11760*/  F2FP.F16.F32.PACK_AB R8, RZ, R8 ;  /* 0x00000008ff08723e */ /* 0x000fc800000000ff */
[----:B------:R-:W-:Y:S01]  /*11770*/  PRMT R10, R8, 0x7610, R10 ;  /* 0x00007610080a7816 */ /* 0x000fe2000000000a */
[----:B----4-:R-:W-:-:S05]  /*11780*/  FMUL R3, R3, R2 ;  /* 0x0000000203037220 */ /* 0x010fca0000400000 */
[----:B------:R-:W-:-:S05]  /*11790*/  F2FP.F16.F32.PACK_AB R3, RZ, R3 ;  /* 0x00000003ff03723e */ /* 0x000fca00000000ff */
[----:B------:R0:W-:Y:S04]  /*117a0*/  @P0 STG.E.U16 desc[UR36][R4.64+0x50], R3 ;  /* 0x0000500304000986 */ /* 0x0001e8000c101524 */
[----:B0-----:R-:W3:Y:S01]  /*117b0*/  LDL.LU R3, [R1+0x58] ;  /* 0x0000580001037983 */ /* 0x001ee20000300800 */
[C---:B------:R-:W-:Y:S01]  /*117c0*/  ISETP.GT.AND P5, PT, R0.reuse, 0x29, P3 ;  /* 0x000000290000780c */ /* 0x040fe20001fa4270 */
[----:B------:R-:W-:Y:S01]  /*117d0*/  FMUL R9, R9, R2 ;  /* 0x0000000209097220 */ /* 0x000fe20000400000 */
[C---:B------:R-:W-:Y:S01]  /*117e0*/  ISETP.GT.AND P0, PT, R0.reuse, 0x28, P2 ;  /* 0x000000280000780c */ /* 0x040fe20001704270 */
[----:B------:R-:W4:Y:S01]  /*117f0*/  LDL.LU R8, [R1+0x60] ;  /* 0x0000600001087983 */ /* 0x000f220000300800 */
[C---:B------:R-:W-:Y:S02]  /*11800*/  ISETP.GT.AND P4, PT, R0.reuse, 0x29, P2 ;  /* 0x000000290000780c */ /* 0x040fe40001784270 */
[----:B------:R-:W-:-:S02]  /*11810*/  ISETP.GT.AND P1, PT, R0, 0x30, P3 ;  /* 0x000000300000780c */ /* 0x000fc40001f24270 */
[----:B------:R-:W-:Y:S01]  /*11820*/  F2FP.F16.F32.PACK_AB R9, RZ, R9 ;  /* 0x00000009ff09723e */ /* 0x000fe200000000ff */
[-C--:B---3--:R-:W-:Y:S01]  /*11830*/  FMUL R3, R3, R2.reuse ;  /* 0x0000000203037220 */ /* 0x088fe20000400000 */
[----:B----4-:R-:W-:-:S04]  /*11840*/  FMUL R8, R8, R2 ;  /* 0x0000000208087220 */ /* 0x010fc80000400000 */
[----:B------:R-:W-:-:S04]  /*11850*/  F2FP.F16.F32.PACK_AB R3, RZ, R3 ;  /* 0x00000003ff03723e */ /* 0x000fc800000000ff */
[----:B------:R-:W-:Y:S02]  /*11860*/  PRMT R11, R3, 0x7610, R11 ;  /* 0x00007610030b7816 */ /* 0x000fe4000000000b */
[----:B------:R-:W-:Y:S02]  /*11870*/  F2FP.F16.F32.PACK_AB R3, RZ, R8 ;  /* 0x00000008ff03723e */ /* 0x000fe400000000ff */
[----:B------:R-:W3:Y:S04]  /*11880*/  LDL.LU R8, [R1+0x64] ;  /* 0x0000640001087983 */ /* 0x000ee80000300800 */
[----:B------:R0:W-:Y:S04]  /*11890*/  @P5 STG.E.U16 desc[UR36][R4.64+0x52], R10 ;  /* 0x0000520a04005986 */ /* 0x0001e8000c101524 */
[----:B------:R-:W-:Y:S04]  /*118a0*/  @P0 STG.E.U16 desc[UR36][R6.64+0x50], R11 ;  /* 0x0000500b06000986 */ /* 0x000fe8000c101524 */
[----:B------:R1:W-:Y:S01]  /*118b0*/  @P4 STG.E.U16 desc[UR36][R6.64+0x52], R9 ;  /* 0x0000520906004986 */ /* 0x0003e2000c101524 */
[----:B0-----:R-:W-:-:S03]  /*118c0*/  PRMT R10, R3, 0x7610, R10 ;  /* 0x00007610030a7816 */ /* 0x001fc6000000000a */
[----:B------:R-:W4:Y:S04]  /*118d0*/  LDL.LU R3, [R1+0x68] ;  /* 0x0000680001037983 */ /* 0x000f280000300800 */
[----:B------:R0:W-:Y:S04]  /*118e0*/  @P1 STG.E.U16 desc[UR36][R4.64+0x60], R10 ;  /* 0x0000600a04001986 */ /* 0x0001e8000c101524 */
[----:B-1----:R-:W5:Y:S01]  /*118f0*/  LDL.LU R9, [R1+0x6c] ;  /* 0x00006c0001097983 */ /* 0x002f620000300800 */
[----:B---3--:R-:W-:-:S05]  /*11900*/  FMUL R8, R8, R2 ;  /* 0x0000000208087220 */ /* 0x008fca0000400000 */
[----:B------:R-:W-:-:S04]  /*11910*/  F2FP.F16.F32.PACK_AB R8, RZ, R8 ;  /* 0x00000008ff08723e */ /* 0x000fc800000000ff */
[----:B0-----:R-:W-:Y:S02]  /*11920*/  PRMT R10, R8, 0x7610, R10 ;  /* 0x00007610080a7816 */ /* 0x001fe4000000000a */
[----:B------:R-:W3:Y:S01]  /*11930*/  LDL.LU R8, [R1+0x70] ;  /* 0x0000700001087983 */ /* 0x000ee20000300800 */
[----:B----4-:R-:W-:-:S05]  /*11940*/  FMUL R3, R3, R2 ;  /* 0x0000000203037220 */ /* 0x010fca0000400000 */
[----:B------:R-:W-:-:S04]  /*11950*/  F2FP.F16.F32.PACK_AB R3, RZ, R3 ;  /* 0x00000003ff03723e */ /* 0x000fc800000000ff */
[----:B------:R-:W-:Y:S01]  /*11960*/  PRMT R11, R3, 0x7610, R11 ;  /* 0x00007610030b7816 */ /* 0x000fe2000000000b */
[----:B---3--:R-:W-:-:S05]  /*11970*/  FMUL R8, R8, R2 ;  /* 0x0000000208087220 */ /* 0x008fca0000400000 */
[----:B------:R-:W-:Y:S02]  /*11980*/  F2FP.F16.F32.PACK_AB R3, RZ, R8 ;  /* 0x00000008ff03723e */ /* 0x000fe400000000ff */
[----:B------:R-:W3:Y:S01]  /*11990*/  LDL.LU R8, [R1+0x74] ;  /* 0x0000740001087983 */ /* 0x000ee20000300800 */
[C---:B------:R-:W-:Y:S02]  /*119a0*/  ISETP.GT.AND P0, PT, R0.reuse, 0x31, P3 ;  /* 0x000000310000780c */ /* 0x040fe40001f04270 */
[C---:B------:R-:W-:Y:S02]  /*119b0*/  ISETP.GT.AND P4, PT, R0.reuse, 0x30, P2 ;  /* 0x000000300000780c */ /* 0x040fe40001784270 */
[C---:B------:R-:W-:Y:S02]  /*119c0*/  ISETP.GT.AND P5, PT, R0.reuse, 0x31, P2 ;  /* 0x000000310000780c */ /* 0x040fe400017a4270 */
[----:B------:R-:W-:Y:S01]  /*119d0*/  ISETP.GT.AND P1, PT, R0, 0x38, P3 ;  /* 0x000000380000780c */ /* 0x000fe20001f24270 */
[----:B-----5:R-:W-:-:S05]  /*119e0*/  FMUL R9, R9, R2 ;  /* 0x0000000209097220 */ /* 0x020fca0000400000 */
[----:B------:R-:W-:Y:S01]  /*119f0*/  F2FP.F16.F32.PACK_AB R9, RZ, R9 ;  /* 0x00000009ff09723e */ /* 0x000fe200000000ff */
        /* <DEDUP_REMOVED lines=11> */
[C---:B------:R-:W-:Y:S02]  /*11ab0*/  ISETP.GT.AND P0, PT, R0.reuse, 0x39, P3 ;  /* 0x000000390000780c */ /* 0x040fe40001f04270 */
[----:B------:R-:W-:Y:S01]  /*11ac0*/  ISETP.GT.AND P4, PT, R0, 0x38, P2 ;  /* 0x000000380000780c */ /* 0x000fe20001784270 */
[----:B----4-:R-:W-:-:S05]  /*11ad0*/  FMUL R3, R3, R2 ;  /* 0x0000000203037220 */ /* 0x010fca0000400000 */
[----:B------:R-:W-:-:S04]  /*11ae0*/  F2FP.F16.F32.PACK_AB R3, RZ, R3 ;  /* 0x00000003ff03723e */ /* 0x000fc800000000ff */
[----:B------:R-:W-:Y:S01]  /*11af0*/  PRMT R11, R3, 0x7610, R11 ;  /* 0x00007610030b7816 */ /* 0x000fe2000000000b */
[----:B------:R0:W-:Y:S04]  /*11b00*/  @P0 STG.E.U16 desc[UR36][R4.64+0x72], R10 ;  /* 0x0000720a04000986 */ /* 0x0001e8000c101524 */
[----:B------:R1:W-:Y:S01]  /*11b10*/  @P4 STG.E.U16 desc[UR36][R6.64+0x70], R11 ;  /* 0x0000700b06004986 */ /* 0x0003e2000c101524 */
[----:B---3--:R-:W-:-:S05]  /*11b20*/  FMUL R8, R8, R2 ;  /* 0x0000000208087220 */ /* 0x008fca0000400000 */
[----:B------:R-:W-:Y:S02]  /*11b30*/  F2FP.F16.F32.PACK_AB R3, RZ, R8 ;  /* 0x00000008ff03723e */ /* 0x000fe400000000ff */
[----:B------:R-:W3:Y:S02]  /*11b40*/  LDL.LU R8, [R1+0x88] ;  /* 0x0000880001087983 */ /* 0x000ee40000300800 */
[----:B0-----:R-:W-:Y:S02]  /*11b50*/  PRMT R10, R3, 0x7610, R10 ;  /* 0x00007610030a7816 */ /* 0x001fe4000000000a */
[----:B-1----:R-:W4:Y:S04]  /*11b60*/  LDL.LU R11, [R1+0x94] ;  /* 0x00009400010b7983 */ /* 0x002f280000300800 */
[----:B------:R-:W2:Y:S01]  /*11b70*/  LDL.LU R3, [R1+0x84] ;  /* 0x0000840001037983 */ /* 0x000ea20000300800 */
[----:B------:R-:W-:-:S02]  /*11b80*/  ISETP.GT.AND P5, PT, R0, 0x39, P2 ;  /* 0x000000390000780c */ /* 0x000fc400017a4270 */
[----:B------:R-:W-:Y:S01]  /*11b90*/  ISETP.GT.AND P1, PT, R0, 0x40, P3 ;  /* 0x000000400000780c */ /* 0x000fe20001f24270 */
[----:B-----5:R-:W-:-:S05]  /*11ba0*/  FMUL R9, R9, R2 ;  /* 0x0000000209097220 */ /* 0x020fca0000400000 */
[----:B------:R-:W-:-:S05]  /*11bb0*/  F2FP.F16.F32.PACK_AB R9, RZ, R9 ;  /* 0x00000009ff09723e */ /* 0x000fca00000000ff */
[----:B------:R0:W-:Y:S04]  /*11bc0*/  @P5 STG.E.U16 desc[UR36][R6.64+0x72], R9 ;  /* 0x0000720906005986 */ /* 0x0001e8000c101524 */
[----:B------:R1:W-:Y:S04]  /*11bd0*/  @P1 STG.E.U16 desc[UR36][R4.64+0x80], R10 ;  /* 0x0000800a04001986 */ /* 0x0003e8000c101524 */
[----:B0-----:R-:W5:Y:S01]  /*11be0*/  LDL.LU R9, [R1+0x8c] ;  /* 0x00008c0001097983 */ /* 0x001f620000300800 */
[-C--:B---3--:R-:W-:Y:S01]  /*11bf0*/  FMUL R8, R8, R2.reuse ;  /* 0x0000000208087220 */ /* 0x088fe20000400000 */
[----:B--2---:R-:W-:-:S05]  /*11c00*/  FMUL R3, R3, R2 ;  /* 0x0000000203037220 */ /* 0x004fca0000400000 */
[----:B-1----:R-:W-:Y:S02]  /*11c10*/  F2FP.F16.F32.PACK_AB R10, RZ, R3 ;  /* 0x00000003ff0a723e */ /* 0x002fe400000000ff */
[----:B------:R-:W-:Y:S02]  /*11c20*/  F2FP.F16.F32.PACK_AB R3, RZ, R8 ;  /* 0x00000008ff03723e */ /* 0x000fe400000000ff */
[----:B------:R-:W-:Y:S02]  /*11c30*/  PRMT R8, R10, 0x7610, R8 ;  /* 0x000076100a087816 */ /* 0x000fe40000000008 */
[----:B------:R-:W2:Y:S01]  /*11c40*/  LDL.LU R10, [R1+0x90] ;  /* 0x00009000010a7983 */ /* 0x000ea20000300800 */
[C---:B------:R-:W-:Y:S02]  /*11c50*/  ISETP.GT.AND P0, PT, R0.reuse, 0x41, P3 ;  /* 0x000000410000780c */ /* 0x040fe40001f04270 */
[C---:B------:R-:W-:Y:S02]  /*11c60*/  ISETP.GT.AND P4, PT, R0.reuse, 0x40, P2 ;  /* 0x000000400000780c */ /* 0x040fe40001784270 */
[----:B------:R-:W-:Y:S01]  /*11c70*/  ISETP.GT.AND P5, PT, R0, 0x41, P2 ;  /* 0x000000410000780c */ /* 0x000fe200017a4270 */
[----:B------:R-:W-:Y:S01]  /*11c80*/  FMUL R12, R12, R2 ;  /* 0x000000020c0c7220 */ /* 0x000fe20000400000 */
[----:B------:R-:W-:-:S07]  /*11c90*/  ISETP.GT.AND P1, PT, R0, 0x48, P3 ;  /* 0x000000480000780c */ /* 0x000fce0001f24270 */
[----:B------:R0:W-:Y:S01]  /*11ca0*/  @P0 STG.E.U16 desc[UR36][R4.64+0x82], R8 ;  /* 0x0000820804000986 */ /* 0x0001e2000c101524 */
[----:B-----5:R-:W-:Y:S01]  /*11cb0*/  FMUL R9, R9, R2 ;  /* 0x0000000209097220 */ /* 0x020fe20000400000 */
[----:B------:R-:W-:Y:S02]  /*11cc0*/  F2FP.F16.F32.PACK_AB R12, RZ, R12 ;  /* 0x0000000cff0c723e */ /* 0x000fe400000000ff */
[----:B------:R1:W-:Y:S01]  /*11cd0*/  @P4 STG.E.U16 desc[UR36][R6.64+0x80], R3 ;  /* 0x0000800306004986 */ /* 0x0003e2000c101524 */
[----:B------:R-:W-:Y:S02]  /*11ce0*/  ISETP.GT.AND P0, PT, R0, 0x49, P3 ;  /* 0x000000490000780c */ /* 0x000fe40001f04270 */
[----:B------:R-:W-:Y:S01]  /*11cf0*/  F2FP.F16.F32.PACK_AB R9, RZ, R9 ;  /* 0x00000009ff09723e */ /* 0x000fe200000000ff */
[-C--:B0-----:R-:W-:Y:S01]  /*11d00*/  FMUL R8, R235, R2.reuse ;  /* 0x00000002eb087220 */ /* 0x081fe20000400000 */
[----:B----4-:R-:W-:-:S04]  /*11d10*/  FMUL R11, R11, R2 ;  /* 0x000000020b0b7220 */ /* 0x010fc80000400000 */
[----:B-1----:R-:W-:Y:S02]  /*11d20*/  F2FP.F16.F32.PACK_AB R3, RZ, R8 ;  /* 0x00000008ff03723e */ /* 0x002fe400000000ff */
[----:B------:R-:W-:Y:S01]  /*11d30*/  PRMT R8, R12, 0x7610, R8 ;  /* 0x000076100c087816 */ /* 0x000fe20000000008 */
[----:B------:R0:W-:Y:S01]  /*11d40*/  @P5 STG.E.U16 desc[UR36][R6.64+0x82], R9 ;  /* 0x0000820906005986 */ /* 0x0001e2000c101524 */
[----:B------:R-:W-:Y:S01]  /*11d50*/  PRMT R12, R3, 0x7610, R12 ;  /* 0x00007610030c7816 */ /* 0x000fe2000000000c */
[----:B------:R-:W-:Y:S01]  /*11d60*/  FMUL R3, R233, R2 ;  /* 0x00000002e9037220 */ /* 0x000fe20000400000 */
[C---:B------:R-:W-:Y:S02]  /*11d70*/  ISETP.GT.AND P4, PT, R0.reuse, 0x48, P2 ;  /* 0x000000480000780c */ /* 0x040fe40001784270 */
[----:B------:R-:W-:Y:S02]  /*11d80*/  ISETP.GT.AND P5, PT, R0, 0x49, P2 ;  /* 0x000000490000780c */ /* 0x000fe400017a4270 */
[----:B------:R-:W-:-:S02]  /*11d90*/  F2FP.F16.F32.PACK_AB R11, RZ, R11 ;  /* 0x0000000bff0b723e */ /* 0x000fc400000000ff */
[----:B------:R-:W-:Y:S01]  /*11da0*/  F2FP.F16.F32.PACK_AB R3, RZ, R3 ;  /* 0x00000003ff03723e */ /* 0x000fe200000000ff */
[----:B0-----:R-:W-:-:S05]  /*11db0*/  FMUL R9, R234, R2 ;  /* 0x00000002ea097220 */ /* 0x001fca0000400000 */
[----:B------:R-:W-:-:S04]  /*11dc0*/  F2FP.F16.F32.PACK_AB R9, RZ, R9 ;  /* 0x00000009ff09723e */ /* 0x000fc800000000ff */
[----:B------:R-:W-:Y:S01]  /*11dd0*/  PRMT R13, R9, 0x7610, R13 ;  /* 0x00007610090d7816 */ /* 0x000fe2000000000d */
[----:B------:R-:W-:-:S05]  /*11de0*/  FMUL R9, R232, R2 ;  /* 0x00000002e8097220 */ /* 0x000fca0000400000 */
[----:B------:R-:W-:Y:S01]  /*11df0*/  F2FP.F16.F32.PACK_AB R9, RZ, R9 ;  /* 0x00000009ff09723e */ /* 0x000fe200000000ff */
[----:B--2---:R-:W-:-:S05]  /*11e00*/  FMUL R10, R10, R2 ;  /* 0x000000020a0a7220 */ /* 0x004fca0000400000 */
[----:B------:R-:W-:-:S05]  /*11e10*/  F2FP.F16.F32.PACK_AB R10, RZ, R10 ;  /* 0x0000000aff0a723e */ /* 0x000fca00000000ff */
[----:B------:R-:W-:Y:S01]  /*11e20*/  @P1 STG.E.U16 desc[UR36][R4.64+0x90], R10 ;  /* 0x0000900a04001986 */ /* 0x000fe2000c101524 */
[----:B------:R-:W-:-:S03]  /*11e30*/  ISETP.GT.AND P1, PT, R0, 0x50, P3 ;  /* 0x000000500000780c */ /* 0x000fc60001f24270 */
[----:B------:R0:W-:Y:S01]  /*11e40*/  @P0 STG.E.U16 desc[UR36][R4.64+0x92], R11 ;  /* 0x0000920b04000986 */ /* 0x0001e2000c101524 */
[----:B------:R-:W-:-:S03]  /*11e50*/  ISETP.GT.AND P0, PT, R0, 0x51, P3 ;  /* 0x000000510000780c */ /* 0x000fc60001f04270 */
[----:B------:R-:W-:Y:S01]  /*11e60*/  @P4 STG.E.U16 desc[UR36][R6.64+0x90], R8 ;  /* 0x0000900806004986 */ /* 0x000fe2000c101524 */
[----:B------:R-:W-:Y:S02]  /*11e70*/  ISETP.GT.AND P4, PT, R0, 0x50, P2 ;  /* 0x000000500000780c */ /* 0x000fe40001784270 */
[----:B0-----:R-:W-:Y:S01]  /*11e80*/  PRMT R11, R3, 0x7610, R11 ;  /* 0x00007610030b7816 */ /* 0x001fe2000000000b */
[----:B------:R-:W-:Y:S01]  /*11e90*/  FMUL R3, R230, R2 ;  /* 0x00000002e6037220 */ /* 0x000fe20000400000 */
[----:B------:R0:W-:Y:S01]  /*11ea0*/  @P5 STG.E.U16 desc[UR36][R6.64+0x92], R12 ;  /* 0x0000920c06005986 */ /* 0x0001e2000c101524 */
[----:B------:R-:W-:-:S03]  /*11eb0*/  ISETP.GT.AND P5, PT, R0, 0x51, P2 ;  /* 0x000000510000780c */ /* 0x000fc600017a4270 */
[----:B------:R-:W-:Y:S01]  /*11ec0*/  F2FP.F16.F32.PACK_AB R3, RZ, R3 ;  /* 0x00000003ff03723e */ /* 0x000fe200000000ff */
[----:B------:R1:W-:Y:S01]  /*11ed0*/  @P1 STG.E.U16 desc[UR36][R4.64+0xa0], R13 ;  /* 0x0000a00d04001986 */ /* 0x0003e2000c101524 */
[----:B------:R-:W-:Y:S01]  /*11ee0*/  FMUL R10, R231, R2 ;  /* 0x00000002e70a7220 */ /* 0x000fe20000400000 */
[----:B------:R-:W-:-:S04]  /*11ef0*/  ISETP.GT.AND P1, PT, R0, 0x58, P3 ;  /* 0x000000580000780c */ /* 0x000fc80001f24270 */
[----:B------:R-:W-:Y:S02]  /*11f00*/  F2FP.F16.F32.PACK_AB R10, RZ, R10 ;  /* 0x0000000aff0a723e */ /* 0x000fe400000000ff */
[----:B0-----:R-:W-:Y:S02]  /*11f10*/  PRMT R12, R9, 0x7610, R12 ;  /* 0x00007610090c7816 */ /* 0x001fe4000000000c */
[----:B-1----:R-:W-:Y:S01]  /*11f20*/  PRMT R13, R3, 0x7610, R13 ;  /* 0x00007610030d7816 */ /* 0x002fe2000000000d */
[----:B------:R-:W-:Y:S01]  /*11f30*/  FMUL R3, R229, R2 ;  /* 0x00000002e5037220 */ /* 0x000fe20000400000 */
[----:B------:R-:W-:Y:S04]  /*11f40*/  @P0 STG.E.U16 desc[UR36][R4.64+0xa2], R11 ;  /* 0x0000a20b04000986 */ /* 0x000fe8000c101524 */
[----:B------:R-:W-:Y:S01]  /*11f50*/  F2FP.F16.F32.PACK_AB R3, RZ, R3 ;  /* 0x00000003ff03723e */ /* 0x000fe200000000ff */
[----:B------:R-:W-:Y:S04]  /*11f60*/  @P4 STG.E.U16 desc[UR36][R6.64+0xa0], R12 ;  /* 0x0000a00c06004986 */ /* 0x000fe8000c101524 */
[----:B------:R0:W-:Y:S01]  /*11f70*/  @P5 STG.E.U16 desc[UR36][R6.64+0xa2], R10 ;  /* 0x0000a20a06005986 */ /* 0x0001e2000c101524 */
[----:B------:R-:W-:-:S02]  /*11f80*/  ISETP.GT.AND P0, PT, R0, 0x59, P3 ;  /* 0x000000590000780c */ /* 0x000fc40001f04270 */
[----:B0-----:R-:W-:Y:S01]  /*11f90*/  PRMT R10, R3, 0x7610, R10 ;  /* 0x00007610030a7816 */ /* 0x001fe2000000000a */
[-C--:B------:R-:W-:Y:S01]  /*11fa0*/  FMUL R3, R226, R2.reuse ;  /* 0x00000002e2037220 */ /* 0x080fe20000400000 */
[----:B------:R0:W-:Y:S04]  /*11fb0*/  @P1 STG.E.U16 desc[UR36][R4.64+0xb0], R13 ;  /* 0x0000b00d04001986 */ /* 0x0001e8000c101524 */
[----:B------:R-:W-:Y:S01]  /*11fc0*/  F2FP.F16.F32.PACK_AB R3, RZ, R3 ;  /* 0x00000003ff03723e */ /* 0x000fe200000000ff */
[-C--:B------:R-:W-:Y:S01]  /*11fd0*/  FMUL R8, R228, R2.reuse ;  /* 0x00000002e4087220 */ /* 0x080fe20000400000 */
[-C--:B------:R-:W-:Y:S01]  /*11fe0*/  FMUL R9, R227, R2.reuse ;  /* 0x00000002e3097220 */ /* 0x080fe20000400000 */
[C---:B------:R-:W-:Y:S02]  /*11ff0*/  ISETP.GT.AND P4, PT, R0.reuse, 0x58, P2 ;  /* 0x000000580000780c */ /* 0x040fe40001784270 */
[----:B0-----:R-:W-:Y:S01]  /*12000*/  PRMT R13, R3, 0x7610, R13 ;  /* 0x00007610030d7816 */ /* 0x001fe2000000000d */
[----:B------:R-:W-:Y:S01]  /*12010*/  FMUL R3, R225, R2 ;  /* 0x00000002e1037220 */ /* 0x000fe20000400000 */
[----:B------:R-:W-:-:S02]  /*12020*/  ISETP.GT.AND P5, PT, R0, 0x59, P2 ;  /* 0x000000590000780c */ /* 0x000fc400017a4270 */
[----:B------:R-:W-:Y:S02]  /*12030*/  ISETP.GT.AND P1, PT, R0, 0x60, P3 ;  /* 0x000000600000780c */ /* 0x000fe40001f24270 */
[----:B------:R-:W-:Y:S01]  /*12040*/  F2FP.F16.F32.PACK_AB R3, RZ, R3 ;  /* 0x00000003ff03723e */ /* 0x000fe200000000ff */
[----:B------:R0:W-:Y:S01]  /*12050*/  @P0 STG.E.U16 desc[UR36][R4.64+0xb2], R10 ;  /* 0x0000b20a04000986 */ /* 0x0001e2000c101524 */
[----:B------:R-:W-:Y:S02]  /*12060*/  F2FP.F16.F32.PACK_AB R8, RZ, R8 ;  /* 0x00000008ff08723e */ /* 0x000fe400000000ff */
[----:B------:R-:W-:Y:S02]  /*12070*/  F2FP.F16.F32.PACK_AB R9, RZ, R9 ;  /* 0x00000009ff09723e */ /* 0x000fe400000000ff */
[----:B------:R-:W-:Y:S02]  /*12080*/  PRMT R11, R8, 0x7610, R11 ;  /* 0x00007610080b7816 */ /* 0x000fe4000000000b */
[----:B------:R-:W-:-:S02]  /*12090*/  PRMT R12, R9, 0x7610, R12 ;  /* 0x00007610090c7816 */ /* 0x000fc4000000000c */
[----:B0-----:R-:W-:Y:S01]  /*120a0*/  PRMT R10, R3, 0x7610, R10 ;  /* 0x00007610030a7816 */ /* 0x001fe2000000000a */
[-C--:B------:R-:W-:Y:S01]  /*120b0*/  FMUL R3, R222, R2.reuse ;  /* 0x00000002de037220 */ /* 0x080fe20000400000 */
[----:B------:R-:W-:Y:S01]  /*120c0*/  ISETP.GT.AND P0, PT, R0, 0x61, P3 ;  /* 0x000000610000780c */ /* 0x000fe20001f04270 */
[----:B------:R-:W-:Y:S03]  /*120d0*/  @P4 STG.E.U16 desc[UR36][R6.64+0xb0], R11 ;  /* 0x0000b00b06004986 */ /* 0x000fe6000c101524 */
[----:B------:R-:W-:Y:S01]  /*120e0*/  F2FP.F16.F32.PACK_AB R3, RZ, R3 ;  /* 0x00000003ff03723e */ /* 0x000fe200000000ff */
[----:B------:R-:W-:Y:S04]  /*120f0*/  @P5 STG.E.U16 desc[UR36][R6.64+0xb2], R12 ;  /* 0x0000b20c06005986 */ /* 0x000fe8000c101524 */
[----:B------:R0:W-:Y:S01]  /*12100*/  @P1 STG.E.U16 desc[UR36][R4.64+0xc0], R13 ;  /* 0x0000c00d04001986 */ /* 0x0001e2000c101524 */
[-C--:B------:R-:W-:Y:S01]  /*12110*/  FMUL R8, R224, R2.reuse ;  /* 0x00000002e0087220 */ /* 0x080fe20000400000 */
[----:B------:R-:W-:Y:S01]  /*12120*/  FMUL R9, R223, R2 ;  /* 0x00000002df097220 */ /* 0x000fe20000400000 */
[----:B------:R-:W-:-:S02]  /*12130*/  ISETP.GT.AND P4, PT, R0, 0x60, P2 ;  /* 0x000000600000780c */ /* 0x000fc40001784270 */
[C---:B------:R-:W-:Y:S02]  /*12140*/  ISETP.GT.AND P5, PT, R0.reuse, 0x61, P2 ;  /* 0x000000610000780c */ /* 0x040fe400017a4270 */
[----:B0-----:R-:W-:Y:S01]  /*12150*/  PRMT R13, R3, 0x7610, R13 ;  /* 0x00007610030d7816 */ /* 0x001fe2000000000d */
[----:B------:R-:W-:Y:S01]  /*12160*/  FMUL R3, R221, R2 ;  /* 0x00000002dd037220 */ /* 0x000fe20000400000 */
[----:B------:R-:W-:Y:S01]  /*12170*/  ISETP.GT.AND P1, PT, R0, 0x68, P3 ;  /* 0x000000680000780c */ /* 0x000fe20001f24270 */
[----:B------:R0:W-:Y:S01]  /*12180*/  @P0 STG.E.U16 desc[UR36][R4.64+0xc2], R10 ;  /* 0x0000c20a04000986 */ /* 0x0001e2000c101524 */
[----:B------:R-:W-:Y:S02]  /*12190*/  F2FP.F16.F32.PACK_AB R8, RZ, R8 ;  /* 0x00000008ff08723e */ /* 0x000fe400000000ff */
[----:B------:R-:W-:Y:S02]  /*121a0*/  F2FP.F16.F32.PACK_AB R3, RZ, R3 ;  /* 0x00000003ff03723e */ /* 0x000fe400000000ff */
[----:B------:R-:W-:-:S02]  /*121b0*/  F2FP.F16.F32.PACK_AB R9, RZ, R9 ;  /* 0x00000009ff09723e */ /* 0x000fc400000000ff */
[----:B------:R-:W-:Y:S02]  /*121c0*/  PRMT R11, R8, 0x7610, R11 ;  /* 0x00007610080b7816 */ /* 0x000fe4000000000b */
[----:B------:R-:W-:Y:S02]  /*121d0*/  PRMT R12, R9, 0x7610, R12 ;  /* 0x00007610090c7816 */ /* 0x000fe4000000000c */
        /* <DEDUP_REMOVED lines=285> */
[----:B------:R-:W-:Y:S01]  /*133b0*/  @P5 STG.E.U16 desc[UR36][R6.64+0x1a2], R12 ;  /* 0x0001a20c06005986 */ /* 0x000fe2000c101524 */
[-C--:B------:R-:W-:Y:S01]  /*133c0*/  FMUL R8, R164, R2.reuse ;  /* 0x00000002a4087220 */ /* 0x080fe20000400000 */
[----:B------:R-:W-:Y:S01]  /*133d0*/  FMUL R9, R163, R2 ;  /* 0x00000002a3097220 */ /* 0x000fe20000400000 */
[C---:B------:R-:W-:Y:S01]  /*133e0*/  ISETP.GT.AND P4, PT, R0.reuse, 0xd8, P2 ;  /* 0x000000d80000780c */ /* 0x040fe20001784270 */
[----:B------:R0:W-:Y:S01]  /*133f0*/  @P1 STG.E.U16 desc[UR36][R4.64+0x1b0], R13 ;  /* 0x0001b00d04001986 */ /* 0x0001e2000c101524 */
[----:B------:R-:W-:-:S02]  /*13400*/  ISETP.GT.AND P5, PT, R0, 0xd9, P2 ;  /* 0x000000d90000780c */ /* 0x000fc400017a4270 */
[----:B------:R-:W-:Y:S02]  /*13410*/  ISETP.GT.AND P1, PT, R0, 0xe0, P3 ;  /* 0x000000e00000780c */ /* 0x000fe40001f24270 */
[----:B------:R-:W-:Y:S02]  /*13420*/  F2FP.F16.F32.PACK_AB R8, RZ, R8 ;  /* 0x00000008ff08723e */ /* 0x000fe400000000ff */
[----:B------:R-:W-:Y:S02]  /*13430*/  F2FP.F16.F32.PACK_AB R9, RZ, R9 ;  /* 0x00000009ff09723e */ /* 0x000fe400000000ff */
[----:B0-----:R-:W-:Y:S01]  /*13440*/  PRMT R13, R3, 0x7610, R13 ;  /* 0x00007610030d7816 */ /* 0x001fe2000000000d */
[----:B------:R-:W-:Y:S01]  /*13450*/  FMUL R3, R161, R2 ;  /* 0x00000002a1037220 */ /* 0x000fe20000400000 */
[----:B------:R-:W-:Y:S01]  /*13460*/  PRMT R11, R8, 0x7610, R11 ;  /* 0x00007610080b7816 */ /* 0x000fe2000000000b */
[----:B------:R0:W-:Y:S03]  /*13470*/  @P0 STG.E.U16 desc[UR36][R4.64+0x1b2], R10 ;  /* 0x0001b20a04000986 */ /* 0x0001e6000c101524 */
[----:B------:R-:W-:-:S02]  /*13480*/  F2FP.F16.F32.PACK_AB R3, RZ, R3 ;  /* 0x00000003ff03723e */ /* 0x000fc400000000ff */
[----:B------:R-:W-:Y:S01]  /*13490*/  PRMT R12, R9, 0x7610, R12 ;  /* 0x00007610090c7816 */ /* 0x000fe2000000000c */
[----:B------:R-:W-:Y:S01]  /*134a0*/  @P4 STG.E.U16 desc[UR36][R6.64+0x1b0], R11 ;  /* 0x0001b00b06004986 */ /* 0x000fe2000c101524 */
[-C--:B------:R-:W-:Y:S01]  /*134b0*/  FMUL R8, R160, R2.reuse ;  /* 0x00000002a0087220 */ /* 0x080fe20000400000 */
[----:B------:R-:W-:Y:S02]  /*134c0*/  ISETP.GT.AND P0, PT, R0, 0xe1, P3 ;  /* 0x000000e10000780c */ /* 0x000fe40001f04270 */
[----:B0-----:R-:W-:Y:S01]  /*134d0*/  PRMT R10, R3, 0x7610, R10 ;  /* 0x00007610030a7816 */ /* 0x001fe2000000000a */
[-C--:B------:R-:W-:Y:S01]  /*134e0*/  FMUL R3, R158, R2.reuse ;  /* 0x000000029e037220 */ /* 0x080fe20000400000 */
[----:B------:R-:W-:Y:S01]  /*134f0*/  @P5 STG.E.U16 desc[UR36][R6.64+0x1b2], R12 ;  /* 0x0001b20c06005986 */ /* 0x000fe2000c101524 */
[----:B------:R-:W-:Y:S01]  /*13500*/  FMUL R9, R159, R2 ;  /* 0x000000029f097220 */ /* 0x000fe20000400000 */
[C---:B------:R-:W-:Y:S02]  /*13510*/  ISETP.GT.AND P4, PT, R0.reuse, 0xe0, P2 ;  /* 0x000000e00000780c */ /* 0x040fe40001784270 */
[----:B------:R0:W-:Y:S01]  /*13520*/  @P1 STG.E.U16 desc[UR36][R4.64+0x1c0], R13 ;  /* 0x0001c00d04001986 */ /* 0x0001e2000c101524 */
[----:B------:R-:W-:-:S02]  /*13530*/  ISETP.GT.AND P5, PT, R0, 0xe1, P2 ;  /* 0x000000e10000780c */ /* 0x000fc400017a4270 */
[----:B------:R-:W-:Y:S02]  /*13540*/  ISETP.GT.AND P1, PT, R0, 0xe8, P3 ;  /* 0x000000e80000780c */ /* 0x000fe40001f24270 */
[----:B------:R-:W-:Y:S02]  /*13550*/  F2FP.F16.F32.PACK_AB R3, RZ, R3 ;  /* 0x00000003ff03723e */ /* 0x000fe400000000ff */
[----:B------:R-:W-:Y:S02]  /*13560*/  F2FP.F16.F32.PACK_AB R8, RZ, R8 ;  /* 0x00000008ff08723e */ /* 0x000fe400000000ff */
[----:B------:R-:W-:Y:S02]  /*13570*/  F2FP.F16.F32.PACK_AB R9, RZ, R9 ;  /* 0x00000009ff09723e */ /* 0x000fe400000000ff */
[----:B0-----:R-:W-:Y:S01]  /*13580*/  PRMT R13, R3, 0x7610, R13 ;  /* 0x00007610030d7816 */ /* 0x001fe2000000000d */
[----:B------:R-:W-:Y:S01]  /*13590*/  FMUL R3, R157, R2 ;  /* 0x000000029d037220 */ /* 0x000fe20000400000 */
[----:B------:R-:W-:-:S02]  /*135a0*/  PRMT R11, R8, 0x7610, R11 ;  /* 0x00007610080b7816 */ /* 0x000fc4000000000b */
[----:B------:R-:W-:Y:S01]  /*135b0*/  PRMT R12, R9, 0x7610, R12 ;  /* 0x00007610090c7816 */ /* 0x000fe2000000000c */
[----:B------:R0:W-:Y:S01]  /*135c0*/  @P0 STG.E.U16 desc[UR36][R4.64+0x1c2], R10 ;  /* 0x0001c20a04000986 */ /* 0x0001e2000c101524 */
[----:B------:R-:W-:Y:S01]  /*135d0*/  F2FP.F16.F32.PACK_AB R3, RZ, R3 ;  /* 0x00000003ff03723e */ /* 0x000fe200000000ff */
[----:B------:R-:W-:Y:S02]  /*135e0*/  FMUL R8, R156, R2 ;  /* 0x000000029c087220 */ /* 0x000fe40000400000 */
[----:B------:R1:W-:Y:S01]  /*135f0*/  @P4 STG.E.U16 desc[UR36][R6.64+0x1c0], R11 ;  /* 0x0001c00b06004986 */ /* 0x0003e2000c101524 */
[----:B------:R-:W-:-:S03]  /*13600*/  ISETP.GT.AND P0, PT, R0, 0xe9, P3 ;  /* 0x000000e90000780c */ /* 0x000fc60001f04270 */
[----:B------:R-:W-:Y:S01]  /*13610*/  @P5 STG.E.U16 desc[UR36][R6.64+0x1c2], R12 ;  /* 0x0001c20c06005986 */ /* 0x000fe2000c101524 */
[----:B------:R-:W-:-:S03]  /*13620*/  ISETP.GT.AND P4, PT, R0, 0xe9, P2 ;  /* 0x000000e90000780c */ /* 0x000fc60001784270 */
[----:B------:R2:W-:Y:S01]  /*13630*/  @P1 STG.E.U16 desc[UR36][R4.64+0x1d0], R13 ;  /* 0x0001d00d04001986 */ /* 0x0005e2000c101524 */
[----:B------:R-:W-:Y:S02]  /*13640*/  ISETP.GT.AND P1, PT, R0, 0xe8, P2 ;  /* 0x000000e80000780c */ /* 0x000fe40001724270 */
[----:B0-----:R-:W-:Y:S01]  /*13650*/  PRMT R10, R3, 0x7610, R10 ;  /* 0x00007610030a7816 */ /* 0x001fe2000000000a */
[-C--:B------:R-:W-:Y:S01]  /*13660*/  FMUL R3, R154, R2.reuse ;  /* 0x000000029a037220 */ /* 0x080fe20000400000 */
[----:B------:R-:W-:Y:S01]  /*13670*/  ISETP.GT.AND P5, PT, R0, 0xf0, P3 ;  /* 0x000000f00000780c */ /* 0x000fe20001fa4270 */
[----:B------:R-:W-:Y:S01]  /*13680*/  FMUL R9, R155, R2 ;  /* 0x000000029b097220 */ /* 0x000fe20000400000 */
[----:B------:R-:W-:Y:S02]  /*13690*/  F2FP.F16.F32.PACK_AB R8, RZ, R8 ;  /* 0x00000008ff08723e */ /* 0x000fe400000000ff */
[----:B------:R-:W-:Y:S02]  /*136a0*/  F2FP.F16.F32.PACK_AB R3, RZ, R3 ;  /* 0x00000003ff03723e */ /* 0x000fe400000000ff */
[----:B-1----:R-:W-:-:S02]  /*136b0*/  PRMT R11, R8, 0x7610, R11 ;  /* 0x00007610080b7816 */ /* 0x002fc4000000000b */
[----:B------:R-:W-:Y:S02]  /*136c0*/  F2FP.F16.F32.PACK_AB R9, RZ, R9 ;  /* 0x00000009ff09723e */ /* 0x000fe400000000ff */
[----:B--2---:R-:W-:Y:S01]  /*136d0*/  PRMT R13, R3, 0x7610, R13 ;  /* 0x00007610030d7816 */ /* 0x004fe2000000000d */
[----:B------:R-:W-:Y:S01]  /*136e0*/  @P0 STG.E.U16 desc[UR36][R4.64+0x1d2], R10 ;  /* 0x0001d20a04000986 */ /* 0x000fe2000c101524 */
[----:B------:R-:W-:-:S03]  /*136f0*/  FMUL R3, R23, R2 ;  /* 0x0000000217037220 */ /* 0x000fc60000400000 */
[----:B------:R-:W-:Y:S04]  /*13700*/  @P1 STG.E.U16 desc[UR36][R6.64+0x1d0], R11 ;  /* 0x0001d00b06001986 */ /* 0x000fe8000c101524 */
[----:B------:R0:W-:Y:S01]  /*13710*/  @P4 STG.E.U16 desc[UR36][R6.64+0x1d2], R9 ;  /* 0x0001d20906004986 */ /* 0x0001e2000c101524 */
[----:B------:R-:W-:-:S03]  /*13720*/  ISETP.GT.AND P4, PT, R0, 0xf0, P2 ;  /* 0x000000f00000780c */ /* 0x000fc60001784270 */
[----:B------:R-:W-:Y:S01]  /*13730*/  @P5 STG.E.U16 desc[UR36][R4.64+0x1e0], R13 ;  /* 0x0001e00d04005986 */ /* 0x000fe2000c101524 */
[----:B------:R-:W-:Y:S01]  /*13740*/  ISETP.GT.AND P5, PT, R0, 0xf1, P3 ;  /* 0x000000f10000780c */ /* 0x000fe20001fa4270 */
[----:B------:R-:W-:Y:S01]  /*13750*/  FMUL R8, R22, R2 ;  /* 0x0000000216087220 */ /* 0x000fe20000400000 */
[----:B------:R-:W-:-:S04]  /*13760*/  F2FP.F16.F32.PACK_AB R3, RZ, R3 ;  /* 0x00000003ff03723e */ /* 0x000fc800000000ff */
[----:B------:R-:W-:Y:S02]  /*13770*/  PRMT R14, R3, 0x7610, R14 ;  /* 0x00007610030e7816 */ /* 0x000fe4000000000e */
[----:B------:R-:W-:Y:S01]  /*13780*/  F2FP.F16.F32.PACK_AB R12, RZ, R8 ;  /* 0x00000008ff0c723e */ /* 0x000fe200000000ff */
[----:B0-----:R-:W-:-:S04]  /*13790*/  FMUL R9, R19, R2 ;  /* 0x0000000213097220 */ /* 0x001fc80000400000 */
[----:B------:R-:W-:Y:S01]  /*137a0*/  @P5 STG.E.U16 desc[UR36][R4.64+0x1e2], R14 ;  /* 0x0001e20e04005986 */ /* 0x000fe2000c101524 */
[----:B------:R-:W-:-:S03]  /*137b0*/  ISETP.GT.AND P5, PT, R0, 0xf8, P3 ;  /* 0x000000f80000780c */ /* 0x000fc60001fa4270 */
[----:B------:R0:W-:Y:S01]  /*137c0*/  @P4 STG.E.U16 desc[UR36][R6.64+0x1e0], R12 ;  /* 0x0001e00c06004986 */ /* 0x0001e2000c101524 */
[C---:B------:R-:W-:Y:S01]  /*137d0*/  ISETP.GT.AND P4, PT, R0.reuse, 0xf1, P2 ;  /* 0x000000f10000780c */ /* 0x040fe20001784270 */
[-C--:B------:R-:W-:Y:S01]  /*137e0*/  FMUL R11, R21, R2.reuse ;  /* 0x00000002150b7220 */ /* 0x080fe20000400000 */
[----:B------:R-:W-:Y:S01]  /*137f0*/  ISETP.GT.AND P3, PT, R0, 0xf9, P3 ;  /* 0x000000f90000780c */ /* 0x000fe20001f64270 */
[-C--:B------:R-:W-:Y:S01]  /*13800*/  FMUL R10, R20, R2.reuse ;  /* 0x00000002140a7220 */ /* 0x080fe20000400000 */
[----:B------:R-:W-:Y:S01]  /*13810*/  USHF.L.U32 UR12, UR8, 0x8, URZ ;  /* 0x00000008080c7899 */ /* 0x000fe2000800063f */
[----:B------:R-:W-:Y:S01]  /*13820*/  FMUL R8, R18, R2 ;  /* 0x0000000212087220 */ /* 0x000fe20000400000 */
[----:B------:R-:W-:Y:S02]  /*13830*/  F2FP.F16.F32.PACK_AB R9, RZ, R9 ;  /* 0x00000009ff09723e */ /* 0x000fe400000000ff */
[----:B------:R-:W-:Y:S01]  /*13840*/  F2FP.F16.F32.PACK_AB R11, RZ, R11 ;  /* 0x0000000bff0b723e */ /* 0x000fe200000000ff */
[----:B------:R-:W-:Y:S01]  /*13850*/  USHF.L.U64.HI UR11, UR8, 0x8, UR9 ;  /* 0x00000008080b7899 */ /* 0x000fe20008010209 */
[----:B------:R-:W-:-:S02]  /*13860*/  F2FP.F16.F32.PACK_AB R10, RZ, R10 ;  /* 0x0000000aff0a723e */ /* 0x000fc400000000ff */
[----:B0-----:R-:W-:Y:S01]  /*13870*/  PRMT R12, R9, 0x7610, R12 ;  /* 0x00007610090c7816 */ /* 0x001fe2000000000c */
[----:B------:R-:W-:Y:S01]  /*13880*/  IMAD.U32 R9, RZ, RZ, UR12 ;  /* 0x0000000cff097e24 */ /* 0x000fe2000f8e00ff */
[----:B------:R-:W-:Y:S01]  /*13890*/  F2FP.F16.F32.PACK_AB R8, RZ, R8 ;  /* 0x00000008ff08723e */ /* 0x000fe200000000ff */
[----:B------:R0:W-:Y:S01]  /*138a0*/  @P4 STG.E.U16 desc[UR36][R6.64+0x1e2], R11 ;  /* 0x0001e20b06004986 */ /* 0x0001e2000c101524 */
[----:B------:R-:W-:Y:S02]  /*138b0*/  ISETP.GT.AND P1, PT, R153, 0x80, PT ;  /* 0x000000809900780c */ /* 0x000fe40003f24270 */
[----:B------:R-:W-:Y:S01]  /*138c0*/  PRMT R13, R8, 0x7610, R13 ;  /* 0x00007610080d7816 */ /* 0x000fe2000000000d */
[----:B------:R-:W-:Y:S04]  /*138d0*/  @P5 STG.E.U16 desc[UR36][R4.64+0x1f0], R10 ;  /* 0x0001f00a04005986 */ /* 0x000fe8000c101524 */
[----:B------:R1:W-:Y:S01]  /*138e0*/  @P3 STG.E.U16 desc[UR36][R4.64+0x1f2], R12 ;  /* 0x0001f20c04003986 */ /* 0x0003e2000c101524 */
[----:B------:R-:W-:-:S02]  /*138f0*/  IADD3 R8, P3, P5, R4, UR5, R9 ;  /* 0x0000000504087c10 */ /* 0x000fc4000fd7e009 */
[----:B0-----:R-:W-:Y:S02]  /*13900*/  MOV R11, UR11 ;  /* 0x0000000b000b7c02 */ /* 0x001fe40008000f00 */
[C---:B------:R-:W-:Y:S02]  /*13910*/  ISETP.GT.AND P4, PT, R0.reuse, 0xf8, P2 ;  /* 0x000000f80000780c */ /* 0x040fe40001784270 */
[C---:B------:R-:W-:Y:S02]  /*13920*/  ISETP.GT.AND P2, PT, R0.reuse, 0xf9, P2 ;  /* 0x000000f90000780c */ /* 0x040fe40001744270 */
[----:B------:R-:W-:Y:S02]  /*13930*/  IADD3.X R9, R5, UR4, R11, P3, P5 ;  /* 0x0000000405097c10 */ /* 0x000fe40009fea40b */
[----:B------:R-:W-:Y:S01]  /*13940*/  ISETP.GT.AND P3, PT, R0, 0x1, P1 ;  /* 0x000000010000780c */ /* 0x000fe20000f64270 */
[-C--:B------:R-:W-:Y:S01]  /*13950*/  FMUL R3, R15, R2.reuse ;  /* 0x000000020f037220 */ /* 0x080fe20000400000 */
[----:B------:R-:W-:Y:S01]  /*13960*/  FMUL R25, R25, R2 ;  /* 0x0000000219197220 */ /* 0x000fe20000400000 */
[----:B-1----:R-:W-:-:S03]  /*13970*/  IADD3 R4, P5, R4, UR12, RZ ;  /* 0x0000000c04047c10 */ /* 0x002fc6000ffbe0ff */
[----:B------:R-:W-:Y:S02]  /*13980*/  F2FP.F16.F32.PACK_AB R3, RZ, R3 ;  /* 0x00000003ff03723e */ /* 0x000fe400000000ff */
[----:B------:R-:W-:Y:S02]  /*13990*/  F2FP.F16.F32.PACK_AB R25, RZ, R25 ;  /* 0x00000019ff19723e */ /* 0x000fe400000000ff */
[----:B------:R-:W-:Y:S01]  /*139a0*/  IADD3.X R5, R5, UR11, RZ, P5, !PT ;  /* 0x0000000b05057c10 */ /* 0x000fe2000affe4ff */
[----:B------:R-:W-:Y:S01]  /*139b0*/  @P4 STG.E.U16 desc[UR36][R6.64+0x1f0], R13 ;  /* 0x0001f00d06004986 */ /* 0x000fe2000c101524 */
[----:B------:R-:W-:-:S03]  /*139c0*/  ISETP.GT.AND P0, PT, R153, 0x88, PT ;  /* 0x000000889900780c */ /* 0x000fc60003f04270 */
[----:B------:R0:W-:Y:S01]  /*139d0*/  @P2 STG.E.U16 desc[UR36][R6.64+0x1f2], R3 ;  /* 0x0001f20306002986 */ /* 0x0001e2000c101524 */
[----:B------:R-:W-:-:S03]  /*139e0*/  ISETP.GT.AND P4, PT, R0, RZ, P1 ;  /* 0x000000ff0000720c */ /* 0x000fc60000f84270 */
[----:B------:R-:W-:Y:S01]  /*139f0*/  @P3 STG.E.U16 desc[UR36][R4.64+0x2], R25 ;  /* 0x0000021904003986 */ /* 0x000fe2000c101524 */
[----:B------:R-:W-:Y:S02]  /*13a00*/  IADD3 R10, P3, R4, UR5, RZ ;  /* 0x00000005040a7c10 */ /* 0x000fe4000ff7e0ff */
[----:B------:R-:W-:Y:S01]  /*13a10*/  ISETP.GT.AND P2, PT, R0, RZ, P0 ;  /* 0x000000ff0000720c */ /* 0x000fe20000744270 */
[-C--:B------:R-:W-:Y:S01]  /*13a20*/  FMUL R24, R24, R2.reuse ;  /* 0x0000000218187220 */ /* 0x080fe20000400000 */
[-C--:B------:R-:W-:Y:S01]  /*13a30*/  FMUL R26, R26, R2.reuse ;  /* 0x000000021a1a7220 */ /* 0x080fe20000400000 */
[C---:B------:R-:W-:Y:S02]  /*13a40*/  ISETP.GT.AND P5, PT, R0.reuse, 0x1, P0 ;  /* 0x000000010000780c */ /* 0x040fe400007a4270 */
[----:B------:R-:W-:Y:S02]  /*13a50*/  IADD3.X R11, R5, UR4, RZ, P3, !PT ;  /* 0x00000004050b7c10 */ /* 0x000fe40009ffe4ff */
[----:B------:R-:W-:Y:S01]  /*13a60*/  ISETP.GT.AND P3, PT, R0, 0x9, P1 ;  /* 0x000000090000780c */ /* 0x000fe20000f64270 */
[-C--:B------:R-:W-:Y:S01]  /*13a70*/  FMUL R27, R27, R2.reuse ;  /* 0x000000021b1b7220 */ /* 0x080fe20000400000 */
[----:B------:R-:W-:Y:S01]  /*13a80*/  FMUL R29, R29, R2 ;  /* 0x000000021d1d7220 */ /* 0x000fe20000400000 */
[----:B------:R-:W-:-:S02]  /*13a90*/  F2FP.F16.F32.PACK_AB R24, RZ, R24 ;  /* 0x00000018ff18723e */ /* 0x000fc400000000ff */
[----:B------:R-:W-:Y:S02]  /*13aa0*/  F2FP.F16.F32.PACK_AB R26, RZ, R26 ;  /* 0x0000001aff1a723e */ /* 0x000fe400000000ff */
[----:B------:R-:W-:Y:S01]  /*13ab0*/  F2FP.F16.F32.PACK_AB R27, RZ, R27 ;  /* 0x0000001bff1b723e */ /* 0x000fe200000000ff */
[----:B------:R-:W-:Y:S01]  /*13ac0*/  @P4 STG.E.U16 desc[UR36][R4.64], R24 ;  /* 0x0000001804004986 */ /* 0x000fe2000c101524 */
[----:B------:R-:W-:Y:S02]  /*13ad0*/  F2FP.F16.F32.PACK_AB R29, RZ, R29 ;  /* 0x0000001dff1d723e */ /* 0x000fe400000000ff */
[C---:B------:R-:W-:Y:S01]  /*13ae0*/  ISETP.GT.AND P4, PT, R0.reuse, 0x8, P1 ;  /* 0x000000080000780c */ /* 0x040fe20000f84270 */
[----:B------:R-:W-:Y:S01]  /*13af0*/  @P2 STG.E.U16 desc[UR36][R10.64], R26 ;  /* 0x0000001a0a002986 */ /* 0x000fe2000c101524 */
[----:B------:R-:W-:Y:S01]  /*13b00*/  ISETP.GT.AND P2, PT, R0, 0x8, P0 ;  /* 0x000000080000780c */ /* 0x000fe20000744270 */
[-C--:B------:R-:W-:Y:S01]  /*13b10*/  FMUL R28, R28, R2.reuse ;  /* 0x000000021c1c7220 */ /* 0x080fe20000400000 */
[----:B------:R-:W-:Y:S01]  /*13b20*/  FMUL R30, R30, R2 ;  /* 0x000000021e1e7220 */ /* 0x000fe20000400000 */
[----:B------:R-:W-:Y:S01]  /*13b30*/  @P5 STG.E.U16 desc[UR36][R10.64+0x2], R27 ;  /* 0x0000021b0a005986 */ /* 0x000fe2000c101524 */
[----:B------:R-:W-:-:S03]  /*13b40*/  ISETP.GT.AND P5, PT, R0, 0x9, P0 ;  /* 0x000000090000780c */ /* 0x000fc600007a4270 */
[----:B------:R-:W-:Y:S01]  /*13b50*/  @P3 STG.E.U16 desc[UR36][R4.64+0x12], R29 ;  /* 0x0000121d04003986 */ /* 0x000fe2000c101524 */
[----:B0-----:R-:W-:Y:S02]  /*13b60*/  IADD3 R6, P3, R4, UR5, RZ ;  /* 0x0000000504067c10 */ /* 0x001fe4000ff7e0ff */
[----:B------:R-:W-:Y:S01]  /*13b70*/  F2FP.F16.F32.PACK_AB R28, RZ, R28 ;  /* 0x0000001cff1c723e */ /* 0x000fe200000000ff */
[----:B------:R-:W-:Y:S01]  /*13b80*/  FMUL R31, R31, R2 ;  /* 0x000000021f1f7220 */ /* 0x000fe20000400000 */
[----:B------:R-:W-:Y:S02]  /*13b90*/  F2FP.F16.F32.PACK_AB R30, RZ, R30 ;  /* 0x0000001eff1e723e */ /* 0x000fe400000000ff */
[----:B------:R-:W-:Y:S01]  /*13ba0*/  IADD3.X R7, R5, UR4, RZ, P3, !PT ;  /* 0x0000000405077c10 */ /* 0x000fe20009ffe4ff */
[----:B------:R-:W-:Y:S01]  /*13bb0*/  @P4 STG.E.U16 desc[UR36][R4.64+0x10], R28 ;  /* 0x0000101c04004986 */ /* 0x000fe2000c101524 */
[----:B------:R-:W-:-:S03]  /*13bc0*/  F2FP.F16.F32.PACK_AB R31, RZ, R31 ;  /* 0x0000001fff1f723e */ /* 0x000fc600000000ff */
[----:B------:R0:W-:Y:S01]  /*13bd0*/  @P2 STG.E.U16 desc[UR36][R6.64+0x10], R30 ;  /* 0x0000101e06002986 */ /* 0x0001e2000c101524 */
[C---:B------:R-:W-:Y:S02]  /*13be0*/  ISETP.GT.AND P2, PT, R0.reuse, 0x10, P0 ;  /* 0x000000100000780c */ /* 0x040fe40000744270 */
[C---:B------:R-:W-:Y:S01]  /*13bf0*/  ISETP.GT.AND P4, PT, R0.reuse, 0x10, P1 ;  /* 0x000000100000780c */ /* 0x040fe20000f84270 */
[----:B------:R-:W-:Y:S01]  /*13c00*/  @P5 STG.E.U16 desc[UR36][R8.64+0x12], R31 ;  /* 0x0000121f08005986 */ /* 0x000fe2000c101524 */
[----:B------:R-:W-:Y:S01]  /*13c10*/  ISETP.GT.AND P3, PT, R0, 0x11, P1 ;  /* 0x000000110000780c */ /* 0x000fe20000f64270 */
[-C--:B------:R-:W-:Y:S01]  /*13c20*/  FMUL R32, R32, R2.reuse ;  /* 0x0000000220207220 */ /* 0x080fe20000400000 */
[----:B------:R-:W-:Y:S01]  /*13c30*/  ISETP.GT.AND P5, PT, R0, 0x11, P0 ;  /* 0x000000110000780c */ /* 0x000fe200007a4270 */
[-C--:B------:R-:W-:Y:S01]  /*13c40*/  FMUL R33, R33, R2.reuse ;  /* 0x0000000221217220 */ /* 0x080fe20000400000 */
[----:B------:R-:W-:Y:S02]  /*13c50*/  FMUL R34, R34, R2 ;  /* 0x0000000222227220 */ /* 0x000fe40000400000 */
[----:B------:R-:W-:-:S02]  /*13c60*/  F2FP.F16.F32.PACK_AB R32, RZ, R32 ;  /* 0x00000020ff20723e */ /* 0x000fc400000000ff */
[----:B------:R-:W-:Y:S01]  /*13c70*/  F2FP.F16.F32.PACK_AB R33, RZ, R33 ;  /* 0x00000021ff21723e */ /* 0x000fe200000000ff */
[----:B0-----:R-:W-:Y:S01]  /*13c80*/  @P2 IMAD.MOV.U32 R6, RZ, RZ, R8 ;  /* 0x000000ffff062224 */ /* 0x001fe200078e0008 */
[----:B------:R-:W-:Y:S01]  /*13c90*/  F2FP.F16.F32.PACK_AB R34, RZ, R34 ;  /* 0x00000022ff22723e */ /* 0x000fe200000000ff */
[----:B------:R-:W-:Y:S02]  /*13ca0*/  @P2 IMAD.MOV.U32 R7, RZ, RZ, R9 ;  /* 0x000000ffff072224 */ /* 0x000fe400078e0009 */
[----:B------:R-:W-:Y:S01]  /*13cb0*/  FMUL R35, R35, R2 ;  /* 0x0000000223237220 */ /* 0x000fe20000400000 */
[----:B------:R-:W-:Y:S04]  /*13cc0*/  @P4 STG.E.U16 desc[UR36][R4.64+0x20], R32 ;  /* 0x0000202004004986 */ /* 0x000fe8000c101524 */
[----:B------:R-:W-:Y:S01]  /*13cd0*/  @P3 STG.E.U16 desc[UR36][R4.64+0x22], R33 ;  /* 0x0000222104003986 */ /* 0x000fe2000c101524 */
[----:B------:R-:W-:-:S03]  /*13ce0*/  F2FP.F16.F32.PACK_AB R35, RZ, R35 ;  /* 0x00000023ff23723e */ /* 0x000fc600000000ff */
[----:B------:R0:W-:Y:S01]  /*13cf0*/  @P2 STG.E.U16 desc[UR36][R6.64+0x20], R34 ;  /* 0x0000202206002986 */ /* 0x0001e2000c101524 */
[C---:B------:R-:W-:Y:S02]  /*13d00*/  ISETP.GT.AND P2, PT, R0.reuse, 0x18, P0 ;  /* 0x000000180000780c */ /* 0x040fe40000744270 */
[C---:B------:R-:W-:Y:S02]  /*13d10*/  ISETP.GT.AND P4, PT, R0.reuse, 0x18, P1 ;  /* 0x000000180000780c */ /* 0x040fe40000f84270 */
[----:B------:R-:W-:Y:S01]  /*13d20*/  ISETP.GT.AND P3, PT, R0, 0x19, P1 ;  /* 0x000000190000780c */ /* 0x000fe20000f64270 */
[----:B0-----:R-:W-:Y:S02]  /*13d30*/  @P5 IMAD.MOV.U32 R6, RZ, RZ, R8 ;  /* 0x000000ffff065224 */ /* 0x001fe400078e0008 */
[----:B------:R-:W-:Y:S02]  /*13d40*/  @P5 IMAD.MOV.U32 R7, RZ, RZ, R9 ;  /* 0x000000ffff075224 */ /* 0x000fe400078e0009 */
[-C--:B------:R-:W-:Y:S01]  /*13d50*/  FMUL R36, R36, R2.reuse ;  /* 0x0000000224247220 */ /* 0x080fe20000400000 */
[----:B------:R-:W-:-:S02]  /*13d60*/  FMUL R37, R37, R2 ;  /* 0x0000000225257220 */ /* 0x000fc40000400000 */
[----:B------:R0:W-:Y:S01]  /*13d70*/  @P5 STG.E.U16 desc[UR36][R6.64+0x22], R35 ;  /* 0x0000222306005986 */ /* 0x0001e2000c101524 */
[----:B------:R-:W-:Y:S01]  /*13d80*/  ISETP.GT.AND P5, PT, R0, 0x19, P0 ;  /* 0x000000190000780c */ /* 0x000fe200007a4270 */
[----:B------:R-:W-:Y:S01]  /*13d90*/  FMUL R38, R38, R2 ;  /* 0x0000000226267220 */ /* 0x000fe20000400000 */
[----:B------:R-:W-:Y:S02]  /*13da0*/  F2FP.F16.F32.PACK_AB R36, RZ, R36 ;  /* 0x00000024ff24723e */ /* 0x000fe400000000ff */
[----:B------:R-:W-:Y:S01]  /*13db0*/  F2FP.F16.F32.PACK_AB R37, RZ, R37 ;  /* 0x00000025ff25723e */ /* 0x000fe200000000ff */
[----:B------:R-:W-:Y:S01]  /*13dc0*/  FMUL R39, R39, R2 ;  /* 0x0000000227277220 */ /* 0x000fe20000400000 */
[----:B------:R-:W-:Y:S01]  /*13dd0*/  F2FP.F16.F32.PACK_AB R38, RZ, R38 ;  /* 0x00000026ff26723e */ /* 0x000fe200000000ff */
[----:B------:R-:W-:Y:S01]  /*13de0*/  @P4 STG.E.U16 desc[UR36][R4.64+0x30], R36 ;  /* 0x0000302404004986 */ /* 0x000fe2000c101524 */
[----:B0-----:R-:W-:Y:S01]  /*13df0*/  @P2 MOV R6, R8 ;  /* 0x0000000800062202 */ /* 0x001fe20000000f00 */
[----:B------:R-:W-:-:S02]  /*13e00*/  @P2 IMAD.MOV.U32 R7, RZ, RZ, R9 ;  /* 0x000000ffff072224 */ /* 0x000fc400078e0009 */
        /* <DEDUP_REMOVED lines=18> */
[----:B0-----:R-:W-:Y:S01]  /*13f30*/  @P2 IMAD.MOV.U32 R6, RZ, RZ, R8 ;  /* 0x000000ffff062224 */ /* 0x001fe200078e0008 */
[----:B------:R-:W-:-:S02]  /*13f40*/  @P2 MOV R7, R9 ;  /* 0x0000000900072202 */ /* 0x000fc40000000f00 */
        /* <DEDUP_REMOVED lines=18> */
[----:B0-----:R-:W-:Y:S02]  /*14070*/  @P2 IMAD.MOV.U32 R6, RZ, RZ, R8 ;  /* 0x000000ffff062224 */ /* 0x001fe400078e0008 */
[----:B------:R-:W-:Y:S01]  /*14080*/  @P2 IMAD.MOV.U32 R7, RZ, RZ, R9 ;  /* 0x000000ffff072224 */ /* 0x000fe200078e0009 */
[----:B------:R-:W-:Y:S01]  /*14090*/  @P3 STG.E.U16 desc[UR36][R4.64+0x52], R45 ;  /* 0x0000522d04003986 */ /* 0x000fe2000c101524 */
[----:B------:R-:W-:-:S03]  /*140a0*/  F2FP.F16.F32.PACK_AB R47, RZ, R47 ;  /* 0x0000002fff2f723e */ /* 0x000fc600000000ff */
[----:B------:R0:W-:Y:S01]  /*140b0*/  @P2 STG.E.U16 desc[UR36][R6.64+0x50], R46 ;  /* 0x0000502e06002986 */ /* 0x0001e2000c101524 */
[C---:B------:R-:W-:Y:S02]  /*140c0*/  ISETP.GT.AND P2, PT, R0.reuse, 0x30, P0 ;  /* 0x000000300000780c */ /* 0x040fe40000744270 */
[C---:B------:R-:W-:Y:S02]  /*140d0*/  ISETP.GT.AND P4, PT, R0.reuse, 0x30, P1 ;  /* 0x000000300000780c */ /* 0x040fe40000f84270 */
[----:B------:R-:W-:Y:S02]  /*140e0*/  ISETP.GT.AND P3, PT, R0, 0x31, P1 ;  /* 0x000000310000780c */ /* 0x000fe40000f64270 */
[----:B0-----:R-:W-:Y:S01]  /*140f0*/  @P5 MOV R6, R8 ;  /* 0x0000000800065202 */ /* 0x001fe20000000f00 */
        /* <DEDUP_REMOVED lines=18> */
[----:B------:R-:W-:Y:S01]  /*14220*/  ISETP.GT.AND P3, PT, R0, 0x39, P1 ;  /* 0x000000390000780c */ /* 0x000fe20000f64270 */
[----:B0-----:R-:W-:Y:S01]  /*14230*/  @P5 IMAD.MOV.U32 R6, RZ, RZ, R8 ;  /* 0x000000ffff065224 */ /* 0x001fe200078e0008 */
[----:B------:R-:W-:Y:S01]  /*14240*/  @P5 MOV R7, R9 ;  /* 0x0000000900075202 */ /* 0x000fe20000000f00 */
[-C--:B------:R-:W-:Y:S01]  /*14250*/  FMUL R52, R52, R2.reuse ;  /* 0x0000000234347220 */ /* 0x080fe20000400000 */
[----:B------:R-:W-:-:S03]  /*14260*/  FMUL R53, R53, R2 ;  /* 0x0000000235357220 */ /* 0x000fc60000400000 */
        /* <DEDUP_REMOVED lines=416> */
[-C--:B------:R-:W-:Y:S01]  /*15c70*/  FMUL R136, R136, R2.reuse ;  /* 0x0000000288887220 */ /* 0x080fe20000400000 */
[----:B0-----:R-:W-:Y:S02]  /*15c80*/  @P5 IMAD.MOV.U32 R6, RZ, RZ, R8 ;  /* 0x000000ffff065224 */ /* 0x001fe400078e0008 */
[----:B------:R-:W-:Y:S02]  /*15c90*/  @P5 IMAD.MOV.U32 R7, RZ, RZ, R9 ;  /* 0x000000ffff075224 */ /* 0x000fe400078e0009 */
[-C--:B------:R-:W-:Y:S01]  /*15ca0*/  FMUL R137, R137, R2.reuse ;  /* 0x0000000289897220 */ /* 0x080fe20000400000 */
[----:B------:R-:W-:-:S02]  /*15cb0*/  FMUL R138, R138, R2 ;  /* 0x000000028a8a7220 */ /* 0x000fc40000400000 */
[----:B------:R0:W-:Y:S01]  /*15cc0*/  @P5 STG.E.U16 desc[UR36][R6.64+0x1b2], R135 ;  /* 0x0001b28706005986 */ /* 0x0001e2000c101524 */
[----:B------:R-:W-:Y:S02]  /*15cd0*/  ISETP.GT.AND P5, PT, R0, 0xe1, P0 ;  /* 0x000000e10000780c */ /* 0x000fe400007a4270 */
        /* <DEDUP_REMOVED lines=8> */
[----:B------:R-:W-:Y:S01]  /*15d60*/  ISETP.GT.AND P4, PT, R0, 0xe8, P1 ;  /* 0x000000e80000780c */ /* 0x000fe20000f84270 */
[-C--:B------:R-:W-:Y:S01]  /*15d70*/  FMUL R140, R140, R2.reuse ;  /* 0x000000028c8c7220 */ /* 0x080fe20000400000 */
[----:B------:R-:W-:Y:S01]  /*15d80*/  F2FP.F16.F32.PACK_AB R139, RZ, R139 ;  /* 0x0000008bff8b723e */ /* 0x000fe200000000ff */
[----:B------:R0:W-:Y:S01]  /*15d90*/  @P2 STG.E.U16 desc[UR36][R6.64+0x1c0], R138 ;  /* 0x0001c08a06002986 */ /* 0x0001e2000c101524 */
[C---:B------:R-:W-:Y:S02]  /*15da0*/  ISETP.GT.AND P2, PT, R0.reuse, 0xe8, P0 ;  /* 0x000000e80000780c */ /* 0x040fe40000744270 */
[----:B------:R-:W-:Y:S01]  /*15db0*/  ISETP.GT.AND P3, PT, R0, 0xe9, P1 ;  /* 0x000000e90000780c */ /* 0x000fe20000f64270 */
[----:B------:R-:W-:Y:S01]  /*15dc0*/  FMUL R141, R141, R2 ;  /* 0x000000028d8d7220 */ /* 0x000fe20000400000 */
[----:B------:R-:W-:Y:S01]  /*15dd0*/  F2FP.F16.F32.PACK_AB R140, RZ, R140 ;  /* 0x0000008cff8c723e */ /* 0x000fe200000000ff */
[----:B0-----:R-:W-:-:S02]  /*15de0*/  @P5 IMAD.MOV.U32 R6, RZ, RZ, R8 ;  /* 0x000000ffff065224 */ /* 0x001fc400078e0008 */
[----:B------:R-:W-:Y:S02]  /*15df0*/  @P5 IMAD.MOV.U32 R7, RZ, RZ, R9 ;  /* 0x000000ffff075224 */ /* 0x000fe400078e0009 */
[----:B------:R-:W-:-:S03]  /*15e00*/  FMUL R142, R142, R2 ;  /* 0x000000028e8e7220 */ /* 0x000fc60000400000 */
[----:B------:R0:W-:Y:S01]  /*15e10*/  @P5 STG.E.U16 desc[UR36][R6.64+0x1c2], R139 ;  /* 0x0001c28b06005986 */ /* 0x0001e2000c101524 */
[C---:B------:R-:W-:Y:S02]  /*15e20*/  ISETP.GT.AND P5, PT, R0.reuse, 0xe9, P0 ;  /* 0x000000e90000780c */ /* 0x040fe400007a4270 */
[----:B------:R-:W-:Y:S01]  /*15e30*/  F2FP.F16.F32.PACK_AB R141, RZ, R141 ;  /* 0x0000008dff8d723e */ /* 0x000fe200000000ff */
[----:B------:R-:W-:Y:S01]  /*15e40*/  @P4 STG.E.U16 desc[UR36][R4.64+0x1d0], R140 ;  /* 0x0001d08c04004986 */ /* 0x000fe2000c101524 */
[----:B------:R-:W-:Y:S01]  /*15e50*/  ISETP.GT.AND P4, PT, R0, 0xf0, P1 ;  /* 0x000000f00000780c */ /* 0x000fe20000f84270 */
[----:B------:R-:W-:Y:S01]  /*15e60*/  FMUL R143, R143, R2 ;  /* 0x000000028f8f7220 */ /* 0x000fe20000400000 */
[----:B------:R-:W-:Y:S01]  /*15e70*/  F2FP.F16.F32.PACK_AB R142, RZ, R142 ;  /* 0x0000008eff8e723e */ /* 0x000fe200000000ff */
[----:B------:R-:W-:Y:S01]  /*15e80*/  FMUL R144, R144, R2 ;  /* 0x0000000290907220 */ /* 0x000fe20000400000 */
[----:B------:R-:W-:Y:S01]  /*15e90*/  @P3 STG.E.U16 desc[UR36][R4.64+0x1d2], R141 ;  /* 0x0001d28d04003986 */ /* 0x000fe2000c101524 */
[----:B0-----:R-:W-:Y:S01]  /*15ea0*/  @P2 MOV R6, R8 ;  /* 0x0000000800062202 */ /* 0x001fe20000000f00 */
[----:B------:R-:W-:Y:S01]  /*15eb0*/  @P2 IMAD.MOV.U32 R7, RZ, RZ, R9 ;  /* 0x000000ffff072224 */ /* 0x000fe200078e0009 */
[----:B------:R-:W-:Y:S01]  /*15ec0*/  ISETP.GT.AND P3, PT, R0, 0xf1, P1 ;  /* 0x000000f10000780c */ /* 0x000fe20000f64270 */
[----:B------:R-:W-:Y:S01]  /*15ed0*/  FMUL R145, R145, R2 ;  /* 0x0000000291917220 */ /* 0x000fe20000400000 */
[----:B------:R-:W-:-:S02]  /*15ee0*/  F2FP.F16.F32.PACK_AB R143, RZ, R143 ;  /* 0x0000008fff8f723e */ /* 0x000fc400000000ff */
[----:B------:R0:W-:Y:S01]  /*15ef0*/  @P2 STG.E.U16 desc[UR36][R6.64+0x1d0], R142 ;  /* 0x0001d08e06002986 */ /* 0x0001e2000c101524 */
[----:B------:R-:W-:Y:S02]  /*15f00*/  F2FP.F16.F32.PACK_AB R144, RZ, R144 ;  /* 0x00000090ff90723e */ /* 0x000fe400000000ff */
[----:B------:R-:W-:Y:S02]  /*15f10*/  ISETP.GT.AND P2, PT, R0, 0xf0, P0 ;  /* 0x000000f00000780c */ /* 0x000fe40000744270 */
[----:B------:R-:W-:Y:S01]  /*15f20*/  F2FP.F16.F32.PACK_AB R145, RZ, R145 ;  /* 0x00000091ff91723e */ /* 0x000fe200000000ff */
[----:B0-----:R-:W-:Y:S02]  /*15f30*/  @P5 IMAD.MOV.U32 R6, RZ, RZ, R8 ;  /* 0x000000ffff065224 */ /* 0x001fe400078e0008 */
[----:B------:R-:W-:Y:S02]  /*15f40*/  @P5 IMAD.MOV.U32 R7, RZ, RZ, R9 ;  /* 0x000000ffff075224 */ /* 0x000fe400078e0009 */
[----:B------:R-:W-:-:S03]  /*15f50*/  FMUL R146, R146, R2 ;  /* 0x0000000292927220 */ /* 0x000fc60000400000 */
[----:B------:R0:W-:Y:S04]  /*15f60*/  @P5 STG.E.U16 desc[UR36][R6.64+0x1d2], R143 ;  /* 0x0001d28f06005986 */ /* 0x0001e8000c101524 */
[----:B------:R-:W-:Y:S01]  /*15f70*/  @P4 STG.E.U16 desc[UR36][R4.64+0x1e0], R144 ;  /* 0x0001e09004004986 */ /* 0x000fe2000c101524 */
[----:B------:R-:W-:-:S03]  /*15f80*/  ISETP.GT.AND P4, PT, R0, 0xf1, P0 ;  /* 0x000000f10000780c */ /* 0x000fc60000784270 */
[----:B------:R-:W-:Y:S01]  /*15f90*/  @P3 STG.E.U16 desc[UR36][R4.64+0x1e2], R145 ;  /* 0x0001e29104003986 */ /* 0x000fe2000c101524 */
[C---:B------:R-:W-:Y:S02]  /*15fa0*/  ISETP.GT.AND P3, PT, R0.reuse, 0xf8, P1 ;  /* 0x000000f80000780c */ /* 0x040fe40000f64270 */
[C---:B------:R-:W-:Y:S01]  /*15fb0*/  ISETP.GT.AND P1, PT, R0.reuse, 0xf9, P1 ;  /* 0x000000f90000780c */ /* 0x040fe20000f24270 */
[----:B0-----:R-:W-:Y:S01]  /*15fc0*/  @P2 IMAD.MOV.U32 R7, RZ, RZ, R9 ;  /* 0x000000ffff072224 */ /* 0x001fe200078e0009 */
[----:B------:R-:W-:Y:S01]  /*15fd0*/  F2FP.F16.F32.PACK_AB R146, RZ, R146 ;  /* 0x00000092ff92723e */ /* 0x000fe200000000ff */
[----:B------:R-:W-:Y:S01]  /*15fe0*/  FMUL R147, R147, R2 ;  /* 0x0000000293937220 */ /* 0x000fe20000400000 */
[----:B------:R-:W-:Y:S02]  /*15ff0*/  ISETP.GT.AND P5, PT, R0, 0xf8, P0 ;  /* 0x000000f80000780c */ /* 0x000fe400007a4270 */
[----:B------:R-:W-:Y:S01]  /*16000*/  @P2 MOV R6, R8 ;  /* 0x0000000800062202 */ /* 0x000fe20000000f00 */
[-C--:B------:R-:W-:Y:S01]  /*16010*/  FMUL R148, R148, R2.reuse ;  /* 0x0000000294947220 */ /* 0x080fe20000400000 */
[----:B------:R-:W-:Y:S01]  /*16020*/  FMUL R149, R149, R2 ;  /* 0x0000000295957220 */ /* 0x000fe20000400000 */
[----:B------:R-:W-:-:S02]  /*16030*/  ISETP.GT.AND P0, PT, R0, 0xf9, P0 ;  /* 0x000000f90000780c */ /* 0x000fc40000704270 */
[----:B------:R0:W-:Y:S01]  /*16040*/  @P2 STG.E.U16 desc[UR36][R6.64+0x1e0], R146 ;  /* 0x0001e09206002986 */ /* 0x0001e2000c101524 */
[----:B------:R-:W-:Y:S01]  /*16050*/  F2FP.F16.F32.PACK_AB R147, RZ, R147 ;  /* 0x00000093ff93723e */ /* 0x000fe200000000ff */
[----:B------:R-:W-:Y:S01]  /*16060*/  FMUL R150, R150, R2 ;  /* 0x0000000296967220 */ /* 0x000fe20000400000 */
[----:B------:R-:W-:Y:S02]  /*16070*/  F2FP.F16.F32.PACK_AB R148, RZ, R148 ;  /* 0x00000094ff94723e */ /* 0x000fe400000000ff */
[----:B------:R-:W-:Y:S01]  /*16080*/  F2FP.F16.F32.PACK_AB R149, RZ, R149 ;  /* 0x00000095ff95723e */ /* 0x000fe200000000ff */
[----:B------:R-:W-:Y:S01]  /*16090*/  FMUL R151, R151, R2 ;  /* 0x0000000297977220 */ /* 0x000fe20000400000 */
[----:B0-----:R-:W-:Y:S02]  /*160a0*/  @P4 IMAD.MOV.U32 R6, RZ, RZ, R8 ;  /* 0x000000ffff064224 */ /* 0x001fe400078e0008 */
[----:B------:R-:W-:Y:S01]  /*160b0*/  @P4 IMAD.MOV.U32 R7, RZ, RZ, R9 ;  /* 0x000000ffff074224 */ /* 0x000fe200078e0009 */
[----:B------:R-:W-:-:S04]  /*160c0*/  F2FP.F16.F32.PACK_AB R150, RZ, R150 ;  /* 0x00000096ff96723e */ /* 0x000fc800000000ff */
[----:B------:R-:W-:Y:S01]  /*160d0*/  @P4 STG.E.U16 desc[UR36][R6.64+0x1e2], R147 ;  /* 0x0001e29306004986 */ /* 0x000fe2000c101524 */
[----:B------:R-:W-:-:S03]  /*160e0*/  F2FP.F16.F32.PACK_AB R151, RZ, R151 ;  /* 0x00000097ff97723e */ /* 0x000fc600000000ff */
[----:B------:R-:W-:Y:S04]  /*160f0*/  @P3 STG.E.U16 desc[UR36][R4.64+0x1f0], R148 ;  /* 0x0001f09404003986 */ /* 0x000fe8000c101524 */
[----:B------:R0:W-:Y:S02]  /*16100*/  @P1 STG.E.U16 desc[UR36][R4.64+0x1f2], R149 ;  /* 0x0001f29504001986 */ /* 0x0001e4000c101524 */
[----:B0-----:R-:W-:Y:S01]  /*16110*/  @P5 MOV R4, R8 ;  /* 0x0000000800045202 */ /* 0x001fe20000000f00 */
[----:B------:R-:W-:-:S05]  /*16120*/  @P5 IMAD.MOV.U32 R5, RZ, RZ, R9 ;  /* 0x000000ffff055224 */ /* 0x000fca00078e0009 */
[----:B------:R0:W-:Y:S04]  /*16130*/  @P5 STG.E.U16 desc[UR36][R4.64+0x1f0], R150 ;  /* 0x0001f09604005986 */ /* 0x0001e8000c101524 */
[----:B------:R0:W-:Y:S02]  /*16140*/  @P0 STG.E.U16 desc[UR36][R8.64+0x1f2], R151 ;  /* 0x0001f29708000986 */ /* 0x0001e4000c101524 */
.L_x_540:
[----:B------:R-:W-:Y:S05]  /*16150*/  BSYNC B0 ;  /* 0x0000000000007941 */ /* 0x000fea0003800000 */
.L_x_32:
[----:B0-----:R-:W2:Y:S04]  /*16160*/  LDL.LU R5, [R1+0x200] ;  /* 0x0002000001057983 */ /* 0x001ea80000300800 */
[----:B------:R-:W2:Y:S01]  /*16170*/  LDL.LU R4, [R1+0x204] ;  /* 0x0002040001047983 */ /* 0x000ea20000300800 */
[----:B------:R-:W-:Y:S01]  /*16180*/  ULDC UR4, c[0x0][0xc] ;  /* 0x0000030000047ab9 */ /* 0x000fe20000000800 */
[----:B------:R-:W-:Y:S01]  /*16190*/  ULDC UR5, c[0x0][0x10] ;  /* 0x0000040000057ab9 */ /* 0x000fe20000000800 */
[----:B-----5:R-:W2:Y:S01]  /*161a0*/  LDC R3, c[0x0][0x14] ;  /* 0x00000500ff037b82 */ /* 0x020ea20000000800 */
[----:B------:R-:W-:Y:S01]  /*161b0*/  UIMAD.WIDE.U32 UR4, UR4, UR5, URZ ;  /* 0x00000005040472a5 */ /* 0x000fe2000f8e003f */
[----:B----4-:R-:W-:Y:S01]  /*161c0*/  PRMT R0, RZ, 0x7610, R0 ;  /* 0x00007610ff007816 */ /* 0x010fe20000000000 */
[----:B------:R-:W-:Y:S01]  /*161d0*/  UMOV UR42, 0xffffffff ;  /* 0xffffffff002a7882 */ /* 0x000fe20000000000 */
[----:B------:R-:W-:-:S03]  /*161e0*/  UMOV UR43, 0xffffffff ;  /* 0xffffffff002b7882 */ /* 0x000fc60000000000 */
[----:B--2---:R-:W-:-:S04]  /*161f0*/  IMAD.WIDE.U32 R4, R3, UR4, R4 ;  /* 0x0000000403047c25 */ /* 0x004fc8000f8e0004 */
[----:B------:R-:W-:Y:S01]  /*16200*/  IMAD R3, R3, UR5, RZ ;  /* 0x0000000503037c24 */ /* 0x000fe2000f8e02ff */
[----:B------:R-:W-:Y:S01]  /*16210*/  ULDC.64 UR4, c[0x0][0x650] ;  /* 0x0001940000047ab9 */ /* 0x000fe20000000a00 */
[----:B------:R-:W-:Y:S01]  /*16220*/  IMAD.MOV.U32 R7, RZ, RZ, R4 ;  /* 0x000000ffff077224 */ /* 0x000fe200078e0004 */
[----:B------:R-:W-:Y:S01]  /*16230*/  ISETP.GE.U32.AND P0, PT, R4, UR4, PT ;  /* 0x0000000404007c0c */ /* 0x000fe2000bf06070 */
[----:B------:R-:W-:-:S05]  /*16240*/  IMAD.IADD R6, R5, 0x1, R3 ;  /* 0x0000000105067824 */ /* 0x000fca00078e0203 */
[----:B------:R0:W-:Y:S01]  /*16250*/  STL [R1+0x200], R6 ;  /* 0x0002000601007387 */ /* 0x0001e20000100800 */
[----:B------:R-:W-:-:S03]  /*16260*/  ISETP.GE.U32.AND.EX P0, PT, R6, UR5, PT, P0 ;  /* 0x0000000506007c0c */ /* 0x000fc6000bf06100 */
[----:B------:R0:W-:Y:S10]  /*16270*/  STL [R1+0x204], R7 ;  /* 0x0002040701007387 */ /* 0x0001f40000100800 */
[----:B0-----:R-:W-:Y:S05]  /*16280*/  @P0 BRA `(.L_x_541) ;  /* 0x0000000400880947 */ /* 0x001fea0003800000 */
[----:B------:R-:W0:Y:S01]  /*16290*/  S2UR UR6, SR_CTAID.X ;  /* 0x00000000000679c3 */ /* 0x000e220000002500 */
[----:B------:R-:W-:Y:S01]  /*162a0*/  ULDC.64 UR12, c[0x0][0x628] ;  /* 0x00018a00000c7ab9 */ /* 0x000fe20000000a00 */
[----:B------:R-:W-:Y:S01]  /*162b0*/  ULDC UR4, c[0x0][0x150] ;  /* 0x0000540000047ab9 */ /* 0x000fe20000000800 */
[----:B------:R-:W-:Y:S01]  /*162c0*/  ISETP.NE.U32.AND P0, PT, RZ, UR12, PT ;  /* 0x0000000cff007c0c */ /* 0x000fe2000bf05070 */
[----:B------:R-:W-:Y:S01]  /*162d0*/  ULDC UR15, c[0x0][0x630] ;  /* 0x00018c00000f7ab9 */ /* 0x000fe20000000800 */
[C---:B------:R-:W-:Y:S01]  /*162e0*/  R2UR UR16, R7.reuse ;  /* 0x00000000071072ca */ /* 0x040fe200000e0000 */
[----:B------:R-:W-:Y:S01]  /*162f0*/  ULDC UR19, c[0x0][0x154] ;  /* 0x0000550000137ab9 */ /* 0x000fe20000000800 */
[----:B------:R-:W-:Y:S01]  /*16300*/  ISETP.NE.AND.EX P0, PT, RZ, UR13, PT, P0 ;  /* 0x0000000dff007c0c */ /* 0x000fe2000bf05300 */
[----:B------:R-:W2:Y:S01]  /*16310*/  S2UR UR18, SR_CTAID.Y ;  /* 0x00000000001279c3 */ /* 0x000ea20000002600 */
[----:B------:R-:W-:Y:S02]  /*16320*/  R2UR UR17, R6 ;  /* 0x00000000061172ca */ /* 0x000fe400000e0000 */
[----:B------:R-:W-:-:S02]  /*16330*/  R2UR UR10, R7 ;  /* 0x00000000070a72ca */ /* 0x000fc400000e0000 */
[----:B------:R-:W-:Y:S02]  /*16340*/  R2UR UR11, R6 ;  /* 0x00000000060b72ca */ /* 0x000fe400000e0000 */
[----:B0-----:R-:W-:-:S05]  /*16350*/  I2FP.F32.U32 R0, UR6 ;  /* 0x0000000600007c45 */ /* 0x001fca0008201000 */
[----:B------:R-:W-:-:S04]  /*16360*/  FMUL R0, R0, UR4 ;  /* 0x0000000400007c20 */ /* 0x000fc80008400000 */
[----:B------:R0:W4:Y:S01]  /*16370*/  F2I.U32.TRUNC.NTZ R3, R0 ;  /* 0x0000000000037305 */ /* 0x000122000020f000 */
[----:B--2---:R-:W-:Y:S05]  /*16380*/  @!P0 BRA `(.L_x_542) ;  /* 0x0000000000308947 */ /* 0x004fea0003800000 */
        /* <DEDUP_REMOVED lines=12> */
.L_x_542:
[----:B------:R-:W-:Y:S01]  /*16450*/  USHF.R.U64 UR43, UR10, UR15, UR11 ;  /* 0x0000000f0a2b7299 */ /* 0x000fe2000800120b */
[----:B0-----:R-:W-:Y:S01]  /*16460*/  I2FP.F32.U32 R0, UR18 ;  /* 0x0000001200007c45 */ /* 0x001fe20008201000 */
[----:B------:R-:W-:Y:S02]  /*16470*/  USHF.R.U32.HI UR4, URZ, UR15, UR11 ;  /* 0x0000000f3f047299 */ /* 0x000fe4000801160b */
[----:B------:R-:W-:Y:S02]  /*16480*/  UIADD3 UR10, UP0, URZ, -UR43, URZ ;  /* 0x8000002b3f0a7290 */ /* 0x000fe4000ff1e03f */
[----:B------:R-:W-:Y:S01]  /*16490*/  FMUL R0, R0, UR19 ;  /* 0x0000001300007c20 */ /* 0x000fe20008400000 */
[----:B------:R-:W-:Y:S01]  /*164a0*/  ULDC.64 UR12, c[0x0][0x620] ;  /* 0x00018800000c7ab9 */ /* 0x000fe20000000a00 */
[----:B------:R-:W-:Y:S01]  /*164b0*/  UIADD3.X UR4, URZ, ~UR4, URZ, UP0, !UPT ;  /* 0x800000043f047290 */ /* 0x000fe200087fe43f */
[----:B------:R-:W-:Y:S01]  /*164c0*/  UMOV UR8, UR16 ;  /* 0x0000001000087c82 */ /* 0x000fe20008000000 */
[----:B------:R-:W-:-:S02]  /*164d0*/  UMOV UR9, UR17 ;  /* 0x0000001100097c82 */ /* 0x000fc40008000000 */
[----:B------:R-:W-:Y:S01]  /*164e0*/  UIMAD UR4, UR4, UR12, URZ ;  /* 0x0000000c040472a4 */ /* 0x000fe2000f8e023f */
[----:B------:R-:W0:Y:S01]  /*164f0*/  F2I.U32.TRUNC.NTZ R0, R0 ;  /* 0x0000000000007305 */ /* 0x000e22000020f000 */
[----:B------:R-:W-:Y:S01]  /*16500*/  UIMAD.WIDE.U32 UR8, UR10, UR12, UR8 ;  /* 0x0000000c0a0872a5 */ /* 0x000fe2000f8e0008 */
[----:B----4-:R-:W-:Y:S01]  /*16510*/  R2UR UR12, R3 ;  /* 0x00000000030c72ca */ /* 0x010fe200000e0000 */
[----:B------:R-:W-:Y:S01]  /*16520*/  UIMAD UR10, UR10, UR13, UR4 ;  /* 0x0000000d0a0a72a4 */ /* 0x000fe2000f8e0204 */
[----:B------:R-:W-:Y:S01]  /*16530*/  ULDC UR11, c[0x0][0x618] ;  /* 0x00018600000b7ab9 */ /* 0x000fe20000000800 */
[----:B------:R-:W-:Y:S02]  /*16540*/  ULDC UR21, c[0x0][0x658] ;  /* 0x0001960000157ab9 */ /* 0x000fe40000000800 */
[----:B------:R-:W-:Y:S01]  /*16550*/  UIADD3 UR9, UR9, UR10, URZ ;  /* 0x0000000a09097290 */ /* 0x000fe2000fffe03f */
[----:B------:R-:W-:Y:S01]  /*16560*/  UMOV UR15, 0xffffffff ;  /* 0xffffffff000f7882 */ /* 0x000fe20000000000 */
[----:B------:R-:W-:Y:S01]  /*16570*/  ULDC.64 UR4, c[0x0][0x640] ;  /* 0x0001900000047ab9 */ /* 0x000fe20000000a00 */
[----:B------:R-:W-:Y:S01]  /*16580*/  USHF.L.U32 UR15, UR15, UR21, URZ ;  /* 0x000000150f0f7299 */ /* 0x000fe2000800063f */
[----:B------:R-:W-:Y:S01]  /*16590*/  ISETP.NE.U32.AND P0, PT, RZ, UR4, PT ;  /* 0x00000004ff007c0c */ /* 0x000fe2000bf05070 */
[----:B------:R-:W-:-:S02]  /*165a0*/  USHF.R.U64 UR16, UR8, UR11, UR9 ;  /* 0x0000000b08107299 */ /* 0x000fc40008001209 */
[----:B------:R-:W-:Y:S01]  /*165b0*/  USHF.R.U32.HI UR8, URZ, UR11, UR9 ;  /* 0x0000000b3f087299 */ /* 0x000fe20008011609 */
[----:B0-----:R-:W-:Y:S01]  /*165c0*/  R2UR UR14, R0 ;  /* 0x00000000000e72ca */ /* 0x001fe200000e0000 */
[----:B------:R-:W-:Y:S01]  /*165d0*/  ULDC UR17, c[0x0][0x608] ;  /* 0x0001820000117ab9 */ /* 0x000fe20000000800 */
[----:B------:R-:W-:Y:S01]  /*165e0*/  ULOP3.LUT UR41, URZ, UR15, URZ, 0x33, !UPT ;  /* 0x0000000f3f297292 */ /* 0x000fe2000f8e333f */
[----:B------:R-:W-:Y:S01]  /*165f0*/  ISETP.NE.AND.EX P0, PT, RZ, UR5, PT, P0 ;  /* 0x00000005ff007c0c */ /* 0x000fe2000bf05300 */
[----:B------:R-:W-:Y:S02]  /*16600*/  USHF.R.U64 UR15, UR16, UR17, UR8 ;  /* 0x00000011100f7299 */ /* 0x000fe40008001208 */
[----:B------:R-:W-:Y:S02]  /*16610*/  USHF.R.U32.HI UR8, URZ, UR17, UR8 ;  /* 0x000000113f087299 */ /* 0x000fe40008011608 */
[----:B------:R-:W-:Y:S02]  /*16620*/  UIADD3 UR12, -UR12, URZ, URZ ;  /* 0x0000003f0c0c7290 */ /* 0x000fe4000fffe13f */
[----:B------:R-:W-:Y:S01]  /*16630*/  USHF.R.U64 UR17, UR15, UR21, UR8 ;  /* 0x000000150f117299 */ /* 0x000fe20008001208 */
[----:B------:R-:W-:Y:S01]  /*16640*/  UMOV UR19, 0x1 ;  /* 0x0000000100137882 */ /* 0x000fe20000000000 */
[----:B------:R-:W-:Y:S01]  /*16650*/  ULDC UR13, c[0x0][0x144] ;  /* 0x00005100000d7ab9 */ /* 0x000fe20000000800 */
[----:B------:R-:W-:Y:S01]  /*16660*/  ULDC UR7, c[0x0][0x600] ;  /* 0x0001800000077ab9 */ /* 0x000fe20000000800 */
[----:B------:R-:W-:-:S02]  /*16670*/  USHF.L.U32 UR24, UR19, UR21, URZ ;  /* 0x0000001513187299 */ /* 0x000fc4000800063f */
[----:B------:R-:W-:Y:S02]  /*16680*/  USHF.R.U32.HI UR8, URZ, UR21, UR8 ;  /* 0x000000153f087299 */ /* 0x000fe40008011608 */
[----:B------:R-:W-:Y:S02]  /*16690*/  UIMAD UR21, UR13, UR12, UR6 ;  /* 0x0000000c0d1572a4 */ /* 0x000fe4000f8e0206 */
[----:B------:R-:W-:Y:S02]  /*166a0*/  UIADD3 UR20, UR7, -0x1, URZ ;  /* 0xffffffff07147890 */ /* 0x000fe4000fffe03f */
[----:B------:R-:W-:Y:S01]  /*166b0*/  UIADD3 UR19, -UR14, URZ, URZ ;  /* 0x0000003f0e137290 */ /* 0x000fe2000fffe13f */
[----:B------:R-:W-:Y:S01]  /*166c0*/  ULDC UR25, c[0x0][0x148] ;  /* 0x0000520000197ab9 */ /* 0x000fe20000000800 */
[----:B------:R-:W-:Y:S01]  /*166d0*/  ULDC UR22, c[0x0][0x648] ;  /* 0x0001920000167ab9 */ /* 0x000fe20000000800 */
[----:B------:R-:W-:Y:S01]  /*166e0*/  ULDC UR23, c[0x0][0x638] ;  /* 0x00018e0000177ab9 */ /* 0x000fe20000000800 */
        /* <DEDUP_REMOVED lines=14> */
.L_x_543:
[----:B------:R-:W-:Y:S01]  /*167d0*/  UISETP.NE.AND UP0, UPT, UR45, URZ, UPT ;  /* 0x0000003f2d00728c */ /* 0x000fe2000bf05270 */
[----:B------:R-:W-:Y:S01]  /*167e0*/  MOV R0, 0x1 ;  /* 0x0000000100007802 */ /* 0x000fe20000000f00 */
[----:B------:R-:W-:Y:S02]  /*167f0*/  USHF.R.U64 UR4, UR6, UR22, UR8 ;  /* 0x0000001606047299 */ /* 0x000fe40008001208 */
[----:B------:R-:W-:Y:S02]  /*16800*/  ULOP3.LUT UR41, UR15, UR41, URZ, 0xc0, !UPT ;  /* 0x000000290f297292 */ /* 0x000fe4000f8ec03f */
[----:B------:R-:W-:Y:S02]  /*16810*/  UIADD3 UR5, -UR4, URZ, URZ ;  /* 0x0000003f04057290 */ /* 0x000fe4000fffe13f */
[----:B------:R-:W-:Y:S02]  /*16820*/  UIMAD UR41, UR24, UR4, UR41 ;  /* 0x00000004182972a4 */ /* 0x000fe4000f8e0229 */
[----:B------:R-:W-:-:S02]  /*16830*/  ULOP3.LUT UR16, UR16, UR20, URZ, 0xc0, !UPT ;  /* 0x0000001410107292 */ /* 0x000fc4000f8ec03f */
[----:B------:R-:W-:Y:S02]  /*16840*/  @UP0 UIMAD UR21, UR25, UR19, UR18 ;  /* 0x00000013191502a4 */ /* 0x000fe4000f8e0212 */
[----:B------:R-:W-:-:S03]  /*16850*/  UIMAD UR4, UR5, UR23, UR17 ;  /* 0x00000017050472a4 */ /* 0x000fc6000f8e0211 */
[----:B------:R-:W-:Y:S01]  /*16860*/  ULDC UR5, c[0x0][0x610] ;  /* 0x0001840000057ab9 */ /* 0x000fe20000000800 */
[----:B------:R-:W-:Y:S02]  /*16870*/  UIMAD UR4, UR4, UR7, UR16 ;  /* 0x00000007040472a4 */ /* 0x000fe4000f8e0210 */
[----:B------:R-:W-:-:S04]  /*16880*/  UIMAD UR41, UR41, UR5, UR21 ;  /* 0x00000005292972a4 */ /* 0x000fc8000f8e0215 */
[----:B------:R-:W-:Y:S02]  /*16890*/  USEL UR42, UR4, UR41, !UP0 ;  /* 0x00000029042a7287 */ /* 0x000fe4000c000000 */
[----:B------:R-:W-:-:S12]  /*168a0*/  USEL UR41, UR41, UR4, !UP0 ;  /* 0x0000000429297287 */ /* 0x000fd8000c000000 */
.L_x_541:
[----:B------:R-:W-:-:S13]  /*168b0*/  LOP3.LUT P0, RZ, R0, 0xff, RZ, 0xc0, !PT ;  /* 0x000000ff00ff7812 */ /* 0x000fda000780c0ff */
[----:B------:R-:W-:Y:S05]  /*168c0*/  @P0 BRA `(.L_x_544) ;  /* 0xfffffea8009c0947 */ /* 0x000fea000383ffff */
[----:B------:R-:W-:Y:S05]  /*168d0*/  EXIT ;  /* 0x000000000000794d */ /* 0x000fea0003800000 */
.L_x_7:
[----:B------:R-:W2:Y:S01]  /*168e0*/  LDL R5, [R1+0x204] ;  /* 0x0002040001057983 */ /* 0x000ea20000100800 */
[----:B------:R-:W-:-:S03]  /*168f0*/  ULDC.64 UR4, c[0x0][0x650] ;  /* 0x0001940000047ab9 */ /* 0x000fc60000000a00 */
[----:B------:R-:W3:Y:S01]  /*16900*/  LDL R4, [R1+0x200] ;  /* 0x0002000001047983 */ /* 0x000ee20000100800 */
[----:B------:R-:W-:Y:S01]  /*16910*/  PRMT R0, RZ, 0x7610, R0 ;  /* 0x00007610ff007816 */ /* 0x000fe20000000000 */
[----:B------:R-:W-:Y:S02]  /*16920*/  IMAD.MOV.U32 R3, RZ, RZ, -0x1 ;  /* 0xffffffffff037424 */ /* 0x000fe400078e00ff */
[----:B------:R-:W-:Y:S02]  /*16930*/  IMAD.MOV.U32 R2, RZ, RZ, -0x1 ;  /* 0xffffffffff027424 */ /* 0x000fe400078e00ff */
[----:B------:R-:W-:Y:S01]  /*16940*/  IMAD.MOV.U32 R10, RZ, RZ, -0x1 ;  /* 0xffffffffff0a7424 */ /* 0x000fe200078e00ff */
[----:B--2---:R-:W-:-:S04]  /*16950*/  ISETP.GE.U32.AND P0, PT, R5, UR4, PT ;  /* 0x0000000405007c0c */ /* 0x004fc8000bf06070 */
[----:B---3--:R-:W-:-:S13]  /*16960*/  ISETP.GE.U32.AND.EX P0, PT, R4, UR5, PT, P0 ;  /* 0x0000000504007c0c */ /* 0x008fda000bf06100 */
        /* <DEDUP_REMOVED lines=21> */
.L_x_546:
[----:B------:R-:W-:Y:S01]  /*16ac0*/  USHF.R.U64 UR4, UR14, UR19, UR15 ;  /* 0x000000130e047299 */ /* 0x000fe2000800120f */
[----:B------:R-:W-:Y:S01]  /*16ad0*/  R2UR UR7, R4 ;  /* 0x00000000040772ca */ /* 0x000fe200000e0000 */
[----:B------:R-:W-:Y:S02]  /*16ae0*/  USHF.R.U32.HI UR5, URZ, UR19, UR15 ;  /* 0x000000133f057299 */ /* 0x000fe4000801160f */
[----:B------:R-:W-:Y:S01]  /*16af0*/  UIADD3 UR13, UP0, URZ, -UR4, URZ ;  /* 0x800000043f0d7290 */ /* 0x000fe2000ff1e03f */
[----:B------:R-:W-:Y:S01]  /*16b00*/  ULDC.64 UR14, c[0x0][0x620] ;  /* 0x00018800000e7ab9 */ /* 0x000fe20000000a00 */
[----:B------:R-:W-:Y:S02]  /*16b10*/  UMOV UR6, UR20 ;  /* 0x0000001400067c82 */ /* 0x000fe40008000000 */
[----:B------:R-:W-:Y:S02]  /*16b20*/  UIADD3.X UR5, URZ, ~UR5, URZ, UP0, !UPT ;  /* 0x800000053f057290 */ /* 0x000fe400087fe43f */
[----:B------:R-:W-:-:S02]  /*16b30*/  UISETP.NE.AND UP1, UPT, UR45, URZ, UPT ;  /* 0x0000003f2d00728c */ /* 0x000fc4000bf25270 */
[----:B------:R-:W-:Y:S02]  /*16b40*/  UIMAD UR5, UR5, UR14, URZ ;  /* 0x0000000e050572a4 */ /* 0x000fe4000f8e023f */
[----:B------:R-:W-:Y:S02]  /*16b50*/  UIMAD.WIDE.U32 UR6, UR13, UR14, UR6 ;  /* 0x0000000e0d0672a5 */ /* 0x000fe4000f8e0006 */
[----:B------:R-:W-:Y:S01]  /*16b60*/  UIMAD UR5, UR13, UR15, UR5 ;  /* 0x0000000f0d0572a4 */ /* 0x000fe2000f8e0205 */
[----:B------:R-:W-:Y:S02]  /*16b70*/  ULDC UR14, c[0x0][0x608] ;  /* 0x00018200000e7ab9 */ /* 0x000fe40000000800 */
[----:B------:R-:W-:Y:S01]  /*16b80*/  ULDC UR13, c[0x0][0x618] ;  /* 0x00018600000d7ab9 */ /* 0x000fe20000000800 */
[----:B------:R-:W-:Y:S01]  /*16b90*/  UIADD3 UR5, UR7, UR5, URZ ;  /* 0x0000000507057290 */ /* 0x000fe2000fffe03f */
[----:B------:R-:W-:Y:S01]  /*16ba0*/  ULDC UR22, c[0x0][0x658] ;  /* 0x0001960000167ab9 */ /* 0x000fe20000000800 */
[----:B------:R-:W-:-:S02]  /*16bb0*/  @UP1 UIMAD UR8, UR11, UR12, UR10 ;  /* 0x0000000c0b0812a4 */ /* 0x000fc4000f8e020a */
[----:B------:R-:W-:Y:S02]  /*16bc0*/  USHF.R.U64 UR17, UR6, UR13, UR5 ;  /* 0x0000000d06117299 */ /* 0x000fe40008001205 */
[----:B------:R-:W-:Y:S01]  /*16bd0*/  USHF.R.U32.HI UR5, URZ, UR13, UR5 ;  /* 0x0000000d3f057299 */ /* 0x000fe20008011605 */
[----:B------:R-:W-:Y:S01]  /*16be0*/  ULDC.64 UR6, c[0x0][0x640] ;  /* 0x0001900000067ab9 */ /* 0x000fe20000000a00 */
[----:B------:R-:W-:Y:S01]  /*16bf0*/  UMOV UR10, 0xffffffff ;  /* 0xffffffff000a7882 */ /* 0x000fe20000000000 */
[----:B------:R-:W-:Y:S01]  /*16c00*/  ISETP.NE.U32.AND P0, PT, RZ, UR6, PT ;  /* 0x00000006ff007c0c */ /* 0x000fe2000bf05070 */
[----:B------:R-:W-:Y:S02]  /*16c10*/  USHF.R.U64 UR18, UR17, UR14, UR5 ;  /* 0x0000000e11127299 */ /* 0x000fe40008001205 */
[----:B------:R-:W-:Y:S01]  /*16c20*/  USHF.R.U32.HI UR5, URZ, UR14, UR5 ;  /* 0x0000000e3f057299 */ /* 0x000fe20008011605 */
[----:B------:R-:W-:Y:S01]  /*16c30*/  ISETP.NE.AND.EX P0, PT, RZ, UR7, PT, P0 ;  /* 0x00000007ff007c0c */ /* 0x000fe2000bf05300 */
[----:B------:R-:W-:-:S02]  /*16c40*/  USHF.L.U32 UR11, UR10, UR22, URZ ;  /* 0x000000160a0b7299 */ /* 0x000fc4000800063f */
[----:B------:R-:W-:Y:S01]  /*16c50*/  USHF.R.U64 UR19, UR18, UR22, UR5 ;  /* 0x0000001612137299 */ /* 0x000fe20008001205 */
[----:B------:R-:W-:Y:S01]  /*16c60*/  ULDC UR20, c[0x0][0x600] ;  /* 0x0001800000147ab9 */ /* 0x000fe20000000800 */
[----:B------:R-:W-:Y:S02]  /*16c70*/  USHF.R.U32.HI UR10, URZ, UR22, UR5 ;  /* 0x000000163f0a7299 */ /* 0x000fe40008011605 */
[----:B------:R-:W-:Y:S02]  /*16c80*/  UIADD3 UR21, UR20, -0x1, URZ ;  /* 0xffffffff14157890 */ /* 0x000fe4000fffe03f */
[----:B------:R-:W-:Y:S01]  /*16c90*/  ULOP3.LUT UR26, URZ, UR11, URZ, 0x33, !UPT ;  /* 0x0000000b3f1a7292 */ /* 0x000fe2000f8e333f */
        /* <DEDUP_REMOVED lines=17> */
.L_x_547:
[----:B------:R-:W-:Y:S01]  /*16db0*/  USHF.R.U64 UR6, UR5, UR23, UR10 ;  /* 0x0000001705067299 */ /* 0x000fe2000800120a */
[----:B------:R-:W-:Y:S01]  /*16dc0*/  MOV R0, 0x1 ;  /* 0x0000000100007802 */ /* 0x000fe20000000f00 */
[----:B------:R-:W-:Y:S01]  /*16dd0*/  USHF.L.U32 UR25, UR25, UR22, URZ ;  /* 0x0000001619197299 */ /* 0x000fe2000800063f */
[----:B------:R-:W-:Y:S01]  /*16de0*/  IMAD.U32 R10, RZ, RZ, UR4 ;  /* 0x00000004ff0a7e24 */ /* 0x000fe2000f8e00ff */
[----:B------:R-:W-:Y:S02]  /*16df0*/  ULOP3.LUT UR5, UR18, UR26, URZ, 0xc0, !UPT ;  /* 0x0000001a12057292 */ /* 0x000fe4000f8ec03f */
[----:B------:R-:W-:Y:S02]  /*16e00*/  UIADD3 UR7, -UR6, URZ, URZ ;  /* 0x0000003f06077290 */ /* 0x000fe4000fffe13f */
[----:B------:R-:W-:Y:S02]  /*16e10*/  UIMAD UR6, UR25, UR6, UR5 ;  /* 0x00000006190672a4 */ /* 0x000fe4000f8e0205 */
[----:B------:R-:W-:-:S02]  /*16e20*/  ULOP3.LUT UR17, UR17, UR21, URZ, 0xc0, !UPT ;  /* 0x0000001511117292 */ /* 0x000fc4000f8ec03f */
[----:B------:R-:W-:Y:S02]  /*16e30*/  UIMAD UR5, UR7, UR24, UR19 ;  /* 0x00000018070572a4 */ /* 0x000fe4000f8e0213 */
[----:B------:R-:W-:Y:S01]  /*16e40*/  UISETP.NE.AND UP0, UPT, UR45, URZ, UPT ;  /* 0x0000003f2d00728c */ /* 0x000fe2000bf05270 */
[----:B------:R-:W-:Y:S01]  /*16e50*/  ULDC UR7, c[0x0][0x610] ;  /* 0x0001840000077ab9 */ /* 0x000fe20000000800 */
[----:B------:R-:W-:Y:S02]  /*16e60*/  UIMAD UR5, UR5, UR20, UR17 ;  /* 0x00000014050572a4 */ /* 0x000fe4000f8e0211 */
[----:B------:R-:W-:-:S04]  /*16e70*/  UIMAD UR8, UR6, UR7, UR8 ;  /* 0x00000007060872a4 */ /* 0x000fc8000f8e0208 */
[----:B------:R-:W-:Y:S02]  /*16e80*/  USEL UR6, UR5, UR8, !UP0 ;  /* 0x0000000805067287 */ /* 0x000fe4000c000000 */
[----:B------:R-:W-:-:S04]  /*16e90*/  USEL UR8, UR8, UR5, !UP0 ;  /* 0x0000000508087287 */ /* 0x000fc8000c000000 */
[----:B------:R-:W-:Y:S02]  /*16ea0*/  IMAD.U32 R2, RZ, RZ, UR6 ;  /* 0x00000006ff027e24 */ /* 0x000fe4000f8e00ff */
[----:B------:R-:W-:-:S07]  /*16eb0*/  IMAD.U32 R3, RZ, RZ, UR8 ;  /* 0x00000008ff037e24 */ /* 0x000fce000f8e00ff */
.L_x_545:
[----:B------:R-:W-:-:S08]  /*16ec0*/  NOP ;  /* 0x0000000000007918 */ /* 0x000fd00000000000 */
[----:B0-----:R-:W0:-:S00]  /*16ed0*/  USETMAXREG.DEALLOC.CTAPOOL 0x18 ;  /* 0x00000018000079c8 */ /* 0x001e0000080e0500 */
[----:B------:R-:W-:-:S13]  /*16ee0*/  ISETP.NE.AND P0, PT, RZ, UR9, PT ;  /* 0x00000009ff007c0c */ /* 0x000fda000bf05270 */
[----:B------:R-:W-:Y:S05]  /*16ef0*/  @P0 EXIT ;  /* 0x000000000000094d */ /* 0x000fea0003800000 */
[----:B0-----:R-:W-:Y:S01]  /*16f00*/  LOP3.LUT P0, RZ, R0, 0xff, RZ, 0xc0, !PT ;  /* 0x000000ff00ff7812 */ /* 0x001fe2000780c0ff */
[----:B------:R-:W-:Y:S01]  /*16f10*/  IMAD.MOV.U32 R6, RZ, RZ, RZ ;  /* 0x000000ffff067224 */ /* 0x000fe200078e00ff */
[----:B------:R-:W-:-:S11]  /*16f20*/  MOV R7, 0x1 ;  /* 0x0000000100077802 */ /* 0x000fd60000000f00 */
[----:B------:R-:W-:Y:S05]  /*16f30*/  @!P0 BRA `(.L_x_548) ;  /* 0x0000000c00748947 */ /* 0x000fea0003800000 */
[----:B------:R-:W0:Y:S01]  /*16f40*/  S2UR UR14, SR_CgaCtaId ;  /* 0x00000000000e79c3 */ /* 0x000e220000008800 */
[----:B------:R-:W-:Y:S01]  /*16f50*/  ULDC UR4, c[0x0][0x28c] ;  /* 0x0000a30000047ab9 */ /* 0x000fe20000000800 */
[----:B------:R-:W-:Y:S01]  /*16f60*/  ULDC UR8, c[0x0][0x658] ;  /* 0x0001960000087ab9 */ /* 0x000fe20000000800 */
[----:B------:R-:W-:Y:S01]  /*16f70*/  UIADD3 UR9, UR4, 0x1f, URZ ;  /* 0x0000001f04097890 */ /* 0x000fe2000fffe03f */
[----:B------:R-:W-:Y:S01]  /*16f80*/  BSSY B0, `(.L_x_548) ;  /* 0x00000d8000007945 */ /* 0x000fe20003800000 */
[----:B------:R-:W-:Y:S01]  /*16f90*/  UMOV UR7, 0xffffffff ;  /* 0xffffffff00077882 */ /* 0x000fe20000000000 */
[----:B------:R-:W-:Y:S01]  /*16fa0*/  ULDC UR6, c[0x0][0xc] ;  /* 0x0000030000067ab9 */ /* 0x000fe20000000800 */
[----:B------:R-:W-:Y:S01]  /*16fb0*/  USHF.L.U32 UR11, UR7, UR8, URZ ;  /* 0x00000008070b7299 */ /* 0x000fe2000800063f */
[----:B------:R-:W-:Y:S01]  /*16fc0*/  IMAD.MOV.U32 R9, RZ, RZ, 0x1 ;  /* 0x00000001ff097424 */ /* 0x000fe200078e00ff */
[----:B------:R-:W-:Y:S01]  /*16fd0*/  USHF.R.S32.HI UR10, URZ, 0x1f, UR9 ;  /* 0x0000001f3f0a7899 */ /* 0x000fe20008011409 */
[----:B------:R-:W-:Y:S01]  /*16fe0*/  IMAD.MOV.U32 R7, RZ, RZ, 0x1 ;  /* 0x00000001ff077424 */ /* 0x000fe200078e00ff */
[----:B------:R-:W-:Y:S01]  /*16ff0*/  ULDC UR5, c[0x0][0x600] ;  /* 0x0001800000057ab9 */ /* 0x000fe20000000800 */
[----:B------:R-:W-:Y:S01]  /*17000*/  ULDC UR7, c[0x0][0x10] ;  /* 0x0000040000077ab9 */ /* 0x000fe20000000800 */
[----:B------:R-:W-:Y:S01]  /*17010*/  UMOV UR12, 0x1 ;  /* 0x00000001000c7882 */ /* 0x000fe20000000000 */
[----:B------:R-:W-:Y:S01]  /*17020*/  UIADD3 UR4, UR5, -0x1, URZ ;  /* 0xffffffff05047890 */ /* 0x000fe2000fffe03f */
[----:B------:R-:W-:Y:S01]  /*17030*/  MOV R6, RZ ;  /* 0x000000ff00067202 */ /* 0x000fe20000000f00 */
[----:B------:R-:W-:-:S02]  /*17040*/  UIMAD.WIDE.U32 UR6, UR6, UR7, URZ ;  /* 0x00000007060672a5 */ /* 0x000fc4000f8e003f */
[----:B------:R-:W-:Y:S02]  /*17050*/  USHF.L.U32 UR5, UR12, UR8, URZ ;  /* 0x000000080c057299 */ /* 0x000fe4000800063f */
[----:B------:R-:W-:Y:S01]  /*17060*/  ULEA.HI UR10, UR10, UR9, URZ, 0x5 ;  /* 0x000000090a0a7291 */ /* 0x000fe2000f8f283f */
[----:B------:R-:W-:Y:S01]  /*17070*/  ULDC UR8, c[0x0][0x14] ;  /* 0x0000050000087ab9 */ /* 0x000fe20000000800 */
[----:B------:R-:W-:Y:S01]  /*17080*/  ULOP3.LUT UR26, UR40, 0x2, URZ, 0xfc, !UPT ;  /* 0x00000002281a7892 */ /* 0x000fe2000f8efc3f */
[----:B0-----:R-:W-:Y:S01]  /*17090*/  IMAD.U32 R0, RZ, RZ, UR14 ;  /* 0x0000000eff007e24 */ /* 0x001fe2000f8e00ff */
[----:B------:R-:W-:Y:S02]  /*170a0*/  UIMAD UR13, UR7, UR8, URZ ;  /* 0x00000008070d72a4 */ /* 0x000fe4000f8e023f */
[----:B------:R-:W-:Y:S02]  /*170b0*/  UIMAD.WIDE.U32 UR22, UR6, UR8, URZ ;  /* 0x00000008061672a5 */ /* 0x000fe4000f8e003f */
[----:B------:R-:W-:-:S02]  /*170c0*/  USHF.R.S32.HI UR7, URZ, 0x5, UR10 ;  /* 0x000000053f077899 */ /* 0x000fc4000801140a */
[----:B------:R-:W-:Y:S02]  /*170d0*/  ULOP3.LUT UR6, URZ, UR11, URZ, 0x33, !UPT ;  /* 0x0000000b3f067292 */ /* 0x000fe4000f8e333f */
[----:B------:R-:W-:Y:S02]  /*170e0*/  UIADD3 UR13, UR23, UR13, URZ ;  /* 0x0000000d170d7290 */ /* 0x000fe4000fffe03f */
[----:B------:R-:W-:Y:S01]  /*170f0*/  UIADD3 UR27, UR7, 0x1, URZ ;  /* 0x00000001071b7890 */ /* 0x000fe2000fffe03f */
[----:B------:R-:W-:-:S11]  /*17100*/  ULDC.64 UR24, c[0x0][0x198] ;  /* 0x0000660000187ab9 */ /* 0x000fd60000000a00 */
.L_x_559:
[----:B------:R-:W-:-:S03]  /*17110*/  UMOV UR8, 0xffffffff ;  /* 0xffffffff00087882 */ /* 0x000fc60000000000 */
[----:B------:R-:W-:Y:S05]  /*17120*/  BRA.DIV UR8, `(.L_x_549) ;  /* 0x0000000e08e47947 */ /* 0x000fea000b800000 */
[----:B------:R-:W-:-:S13]  /*17130*/  ELECT P6, URZ, PT ;  /* 0x00000000003f782f */ /* 0x000fda00038c0000 */
.L_x_570:
[----:B------:R-:W0:Y:S01]  /*17140*/  LDC R4, c[0x0][0x28c] ;  /* 0x0000a300ff047b82 */ /* 0x000e220000000800 */
[----:B------:R-:W-:Y:S01]  /*17150*/  BSSY B1, `(.L_x_550) ;  /* 0x000003d000017945 */ /* 0x000fe20003800000 */
[----:B0-----:R-:W-:-:S13]  /*17160*/  ISETP.LT.OR P6, PT, R4, 0x1, !P6 ;  /* 0x000000010400780c */ /* 0x001fda00077c1670 */
[----:B------:R-:W-:Y:S05]  /*17170*/  @P6 BRA `(.L_x_551) ;  /* 0x0000000000e86947 */ /* 0x000fea0003800000 */
[----:B------:R-:W-:Y:S01]  /*17180*/  IMAD R3, R3, 0x2, R0 ;  /* 0x0000000203037824 */ /* 0x000fe200078e0200 */
[----:B------:R-:W-:Y:S01]  /*17190*/  MOV R5, R6 ;  /* 0x0000000600057202 */ /* 0x000fe20000000f00 */
[----:B------:R-:W-:Y:S02]  /*171a0*/  IMAD.SHL.U32 R2, R2, 0x100, RZ ;  /* 0x0000010002027824 */ /* 0x000fe400078e00ff */
[----:B------:R-:W-:Y:S01]  /*171b0*/  IMAD.MOV.U32 R12, RZ, RZ, RZ ;  /* 0x000000ffff0c7224 */ /* 0x000fe200078e00ff */
[----:B------:R-:W-:Y:S01]  /*171c0*/  SHF.L.U32 R3, R3, 0x7, RZ ;  /* 0x0000000703037819 */ /* 0x000fe200000006ff */
[----:B------:R-:W-:Y:S02]  /*171d0*/  IMAD.U32 R14, RZ, RZ, UR27 ;  /* 0x0000001bff0e7e24 */ /* 0x000fe4000f8e00ff */
[----:B------:R-:W-:-:S07]  /*171e0*/  IMAD.MOV.U32 R4, RZ, RZ, R7 ;  /* 0x000000ffff047224 */ /* 0x000fce00078e0007 */
.L_x_554:
[----:B------:R-:W0:Y:S01]  /*171f0*/  S2UR UR8, SR_CgaCtaId ;  /* 0x00000000000879c3 */ /* 0x000e220000008800 */
[----:B------:R-:W1:Y:S01]  /*17200*/  S2R R13, SR_TID.X ;  /* 0x00000000000d7919 */ /* 0x000e620000002100 */
[----:B------:R-:W-:Y:S01]  /*17210*/  MOV R11, 0x400 ;  /* 0x00000400000b7802 */ /* 0x000fe20000000f00 */
[----:B0-----:R-:W-:-:S05]  /*17220*/  IMAD.U32 R0, RZ, RZ, UR8 ;  /* 0x00000008ff007e24 */ /* 0x001fca000f8e00ff */
[----:B------:R-:W-:Y:S02]  /*17230*/  LEA R16, R0, R11, 0x18 ;  /* 0x0000000b00107211 */ /* 0x000fe400078ec0ff */
[----:B------:R-:W-:Y:S02]  /*17240*/  SHF.L.U32 R11, R4, 0x1f, RZ ;  /* 0x0000001f040b7819 */ /* 0x000fe400000006ff */
[----:B-1----:R-:W-:Y:S01]  /*17250*/  LOP3.LUT P1, RZ, R13, 0x7f, RZ, 0xc0, !PT ;  /* 0x0000007f0dff7812 */ /* 0x002fe2000782c0ff */
[----:B------:R-:W-:-:S04]  /*17260*/  IMAD R8, R5, 0x8, R16 ;  /* 0x0000000805087824 */ /* 0x000fc800078e0210 */
[----:B------:R-:W0:Y:S08]  /*17270*/  SYNCS.PHASECHK.TRANS64.TRYWAIT P0, [R8+URZ+0x20], R11 ;  /* 0x0000200b080075a7 */ /* 0x000e30000800017f */
[----:B------:R-:W1:Y:S01]  /*17280*/  @!P1 LDC R13, c[0x0][0x500] ;  /* 0x00014000ff0d9b82 */ /* 0x000e620000000800 */
[----:B0-----:R-:W-:Y:S05]  /*17290*/  @!P0 BRA `(.L_x_552) ;  /* 0x0000000c00a88947 */ /* 0x001fea0003800000 */
.L_x_571:
[----:B------:R-:W-:Y:S01]  /*172a0*/  UPRMT UR8, UR26, 0x9910, URZ ;  /* 0x000099101a087896 */ /* 0x000fe2000800003f */
[----:B-1----:R1:W-:Y:S03]  /*172b0*/  @!P1 SYNCS.ARRIVE.TRANS64 RZ, [R8+URZ], R13 ;  /* 0x0000000d08ff99a7 */ /* 0x0023e6000800003f */
[----:B------:R-:W-:-:S06]  /*172c0*/  UISETP.NE.AND UP0, UPT, UR8, 0x2, UPT ;  /* 0x000000020800788c */ /* 0x000fcc000bf05270 */
[----:B------:R-:W-:-:S13]  /*172d0*/  PLOP3.LUT P0, PT, PT, PT, UP0, 0x80, 0x0 ;  /* 0x000000000000781c */ /* 0x000fda0003f0f008 */
[----:B-1----:R-:W-:Y:S05]  /*172e0*/  @P0 BRA `(.L_x_553) ;  /* 0x0000000000040947 */ /* 0x002fea0003800000 */
[----:B------:R-:W-:Y:S01]  /*172f0*/  BPT.TRAP 0x1 ;  /* 0x000000040000795c */ /* 0x000fe20000300000 */
.L_x_553:
[----:B0-----:R-:W-:Y:S01]  /*17300*/  IMAD R11, R5, 0x2, R0 ;  /* 0x00000002050b7824 */ /* 0x001fe200078e0200 */
[----:B------:R-:W-:Y:S01]  /*17310*/  R2UR UR19, R3 ;  /* 0x00000000031372ca */ /* 0x000fe200000e0000 */
[----:B------:R-:W-:Y:S01]  /*17320*/  UIADD3 UR14, UP0, UR24, 0xf0, URZ ;  /* 0x000000f0180e7890 */ /* 0x000fe2000ff1e03f */
[----:B------:R-:W-:Y:S01]  /*17330*/  R2UR UR9, R8 ;  /* 0x00000000080972ca */ /* 0x000fe200000e0000 */
[----:B------:R-:W-:Y:S01]  /*17340*/  UIADD3 UR28, UP1, UR24, 0x1f0, URZ ;  /* 0x000001f0181c7890 */ /* 0x000fe2000ff3e03f */
[----:B------:R-:W-:Y:S01]  /*17350*/  SHF.L.U32 R11, R11, 0xc, RZ ;  /* 0x0000000c0b0b7819 */ /* 0x000fe200000006ff */
[----:B------:R-:W-:Y:S01]  /*17360*/  UIADD3.X UR15, URZ, UR25, URZ, UP0, !UPT ;  /* 0x000000193f0f7290 */ /* 0x000fe200087fe43f */
[----:B------:R-:W-:Y:S01]  /*17370*/  R2UR UR10, R12 ;  /* 0x000000000c0a72ca */ /* 0x000fe200000e0000 */
[----:B------:R-:W-:Y:S01]  /*17380*/  UIADD3.X UR29, URZ, UR25, URZ, UP1, !UPT ;  /* 0x000000193f1d7290 */ /* 0x000fe20008ffe43f */
[----:B------:R-:W-:Y:S01]  /*17390*/  R2UR UR12, R10 ;  /* 0x000000000a0c72ca */ /* 0x000fe200000e0000 */
[--C-:B------:R-:W-:Y:S01]  /*173a0*/  IMAD R11, R11, 0x2, R16.reuse ;  /* 0x000000020b0b7824 */ /* 0x100fe200078e0210 */
[----:B------:R-:W-:Y:S01]  /*173b0*/  IADD3 R14, R14, -0x1, RZ ;  /* 0xffffffff0e0e7810 */ /* 0x000fe20007ffe0ff */
[C---:B------:R-:W-:Y:S01]  /*173c0*/  IMAD R16, R5.reuse, 0x4000, R16 ;  /* 0x0000400005107824 */ /* 0x040fe200078e0210 */
[----:B------:R-:W-:Y:S01]  /*173d0*/  R2UR UR20, R2 ;  /* 0x00000000021472ca */ /* 0x000fe200000e0000 */
[----:B------:R-:W-:Y:S01]  /*173e0*/  VIADD R5, R5, 0x1 ;  /* 0x0000000105057836 */ /* 0x000fe20000000000 */
[----:B------:R-:W-:Y:S01]  /*173f0*/  R2UR UR8, R11 ;  /* 0x000000000b0872ca */ /* 0x000fe200000e0000 */
[----:B------:R-:W-:Y:S01]  /*17400*/  UMOV UR21, 0x30000 ;  /* 0x0003000000157882 */ /* 0x000fe20000000000 */
[----:B------:R-:W-:Y:S01]  /*17410*/  R2UR UR11, R16 ;  /* 0x00000000100b72ca */ /* 0x000fe200000e0000 */
[----:B------:R-:W-:Y:S01]  /*17420*/  UMOV UR16, 0x0 ;  /* 0x0000000000107882 */ /* 0x000fe20000000000 */
[----:B------:R-:W-:Y:S01]  /*17430*/  ISETP.GT.AND P1, PT, R14, 0x1, PT ;  /* 0x000000010e00780c */ /* 0x000fe20003f24270 */
[----:B------:R-:W-:Y:S01]  /*17440*/  UMOV UR17, 0x10000000 ;  /* 0x1000000000117882 */ /* 0x000fe20000000000 */
[----:B------:R-:W-:Y:S01]  /*17450*/  ISETP.NE.AND P0, PT, R5, 0x4, PT ;  /* 0x000000040500780c */ /* 0x000fe20003f05270 */
[----:B------:R-:W-:-:S03]  /*17460*/  VIADD R12, R12, 0x20 ;  /* 0x000000200c0c7836 */ /* 0x000fc60000000000 */
[----:B------:R-:W-:Y:S02]  /*17470*/  SEL R11, RZ, 0x1, P0 ;  /* 0x00000001ff0b7807 */ /* 0x000fe40000000000 */
[----:B------:R-:W-:Y:S01]  /*17480*/  SEL R5, R5, RZ, P0 ;  /* 0x000000ff05057207 */ /* 0x000fe20000000000 */
[----:B------:R-:W-:Y:S01]  /*17490*/  UIADD3 UR8, UR8, 0x100, URZ ;  /* 0x0000010008087890 */ /* 0x000fe2000fffe03f */
[----:B------:R-:W-:Y:S01]  /*174a0*/  LOP3.LUT R4, R4, R11, RZ, 0x3c, !PT ;  /* 0x0000000b04047212 */ /* 0x000fe200078e3cff */
[----:B------:R-:W-:-:S03]  /*174b0*/  UIADD3 UR18, UR11, 0x10100, URZ ;  /* 0x000101000b127890 */ /* 0x000fc6000fffe03f */
[----:B------:R-:W-:-:S04]  /*174c0*/  UMOV UR11, UR19 ;  /* 0x00000013000b7c82 */ /* 0x000fc80008000000 */
[----:B------:R0:W-:Y:S02]  /*174d0*/  UTMALDG.3D.MULTICAST [UR8], [UR14], UR21, desc[UR16] ;  /* 0x000010080e0073b4 */ /* 0x0001e40008011815 */
[----:B0-----:R-:W-:Y:S01]  /*174e0*/  UMOV UR8, UR18 ;  /* 0x0000001200087c82 */ /* 0x001fe20008000000 */
[----:B------:R-:W-:Y:S02]  /*174f0*/  UMOV UR11, UR20 ;  /* 0x00000014000b7c82 */ /* 0x000fe40008000000 */
[----:B------:R0:W-:Y:S02]  /*17500*/  UTMALDG.3D [UR8], [UR28], desc[UR16] ;  /* 0x000010081c0075b4 */ /* 0x0001e40008011000 */
[----:B0-----:R-:W-:Y:S05]  /*17510*/  @P1 BRA `(.L_x_554) ;  /* 0xfffffffc00341947 */ /* 0x001fea000383ffff */
.L_x_551:
[----:B------:R-:W-:Y:S05]  /*17520*/  BSYNC B1 ;  /* 0x0000000000017941 */ /* 0x000fea0003800000 */
.L_x_550:
[----:B------:R-:W2:Y:S01]  /*17530*/  LDL.LU R15, [R1+0x200] ;  /* 0x00020000010f7983 */ /* 0x000ea20000300800 */
[----:B------:R-:W-:Y:S01]  /*17540*/  LOP3.LUT P2, RZ, R9, 0xff, RZ, 0xc0, !PT ;  /* 0x000000ff09ff7812 */ /* 0x000fe2000784c0ff */
[----:B------:R-:W-:Y:S01]  /*17550*/  VIADD R6, R6, UR7 ;  /* 0x0000000706067c36 */ /* 0x000fe20008000000 */
[----:B------:R-:W-:Y:S01]  /*17560*/  ULDC.64 UR8, c[0x0][0x650] ;  /* 0x0001940000087ab9 */ /* 0x000fe20000000a00 */
[----:B------:R-:W3:Y:S01]  /*17570*/  LDL.LU R13, [R1+0x204] ;  /* 0x00020400010d7983 */ /* 0x000ee20000300800 */
[----:B------:R-:W-:Y:S01]  /*17580*/  BSSY B1, `(.L_x_555) ;  /* 0x0000075000017945 */ /* 0x000fe20003800000 */
[----:B------:R-:W-:Y:S01]  /*17590*/  IMAD.MOV.U32 R10, RZ, RZ, -0x1 ;  /* 0xffffffffff0a7424 */ /* 0x000fe200078e00ff */
[----:B------:R-:W-:Y:S02]  /*175a0*/  SHF.R.U32.HI R2, RZ, 0x2, R6 ;  /* 0x00000002ff027819 */ /* 0x000fe40000011606 */
[----:B------:R-:W-:Y:S02]  /*175b0*/  ISETP.GT.U32.AND P0, PT, R6, 0x3, PT ;  /* 0x000000030600780c */ /* 0x000fe40003f04070 */
[----:B------:R-:W-:-:S02]  /*175c0*/  LOP3.LUT R2, R2, 0x1, RZ, 0xc0, !PT ;  /* 0x0000000102027812 */ /* 0x000fc400078ec0ff */
[----:B------:R-:W-:Y:S01]  /*175d0*/  LOP3.LUT R6, R6, 0x3, RZ, 0xc0, !PT ;  /* 0x0000000306067812 */ /* 0x000fe200078ec0ff */
[----:B------:R-:W0:Y:S01]  /*175e0*/  @P2 S2R R0, SR_CgaCtaId ;  /* 0x0000000000002919 */ /* 0x000e220000008800 */
[----:B------:R-:W-:Y:S01]  /*175f0*/  ISETP.NE.U32.AND P1, PT, R2, 0x1, PT ;  /* 0x000000010200780c */ /* 0x000fe20003f25070 */
[----:B------:R-:W-:Y:S01]  /*17600*/  IMAD.U32 R2, RZ, RZ, UR7 ;  /* 0x00000007ff027e24 */ /* 0x000fe2000f8e00ff */
[----:B------:R-:W-:Y:S02]  /*17610*/  @P2 MOV R3, 0x400 ;  /* 0x0000040000032802 */ /* 0x000fe40000000f00 */
[----:B------:R-:W-:Y:S02]  /*17620*/  PRMT R4, RZ, 0x7610, R4 ;  /* 0x00007610ff047816 */ /* 0x000fe40000000004 */
[C---:B------:R-:W-:Y:S02]  /*17630*/  ISETP.LT.U32.AND P0, PT, R2.reuse, 0x4, P0 ;  /* 0x000000040200780c */ /* 0x040fe40000701070 */
[----:B------:R-:W-:-:S02]  /*17640*/  ISETP.GT.U32.AND P1, PT, R2, 0x3, !P1 ;  /* 0x000000030200780c */ /* 0x000fc40004f24070 */
[----:B------:R-:W-:Y:S02]  /*17650*/  SEL R2, RZ, 0x1, !P0 ;  /* 0x00000001ff027807 */ /* 0x000fe40004000000 */
[----:B------:R-:W-:Y:S02]  /*17660*/  PRMT R9, RZ, 0x7610, R9 ;  /* 0x00007610ff097816 */ /* 0x000fe40000000009 */
[----:B0-----:R-:W-:-:S04]  /*17670*/  @P2 LEA R3, R0, R3, 0x18 ;  /* 0x0000000300032211 */ /* 0x001fc800078ec0ff */
[----:B------:R0:W-:Y:S02]  /*17680*/  @P2 SYNCS.ARRIVE.TRANS64.A1T0 RZ, [R3+URZ+0x58], RZ ;  /* 0x000058ff03ff29a7 */ /* 0x0001e4000810003f */
[----:B0-----:R-:W-:-:S04]  /*17690*/  SEL R3, RZ, 0x1, !P1 ;  /* 0x00000001ff037807 */ /* 0x001fc80004800000 */
[----:B------:R-:W-:Y:S01]  /*176a0*/  LOP3.LUT R7, R3, R7, R2, 0x96, !PT ;  /* 0x0000000703077212 */ /* 0x000fe200078e9602 */
[----:B------:R-:W-:Y:S01]  /*176b0*/  IMAD.MOV.U32 R2, RZ, RZ, -0x1 ;  /* 0xffffffffff027424 */ /* 0x000fe200078e00ff */
[----:B------:R-:W-:Y:S02]  /*176c0*/  MOV R3, 0xffffffff ;  /* 0xffffffff00037802 */ /* 0x000fe40000000f00 */
[----:B---3--:R-:W-:-:S04]  /*176d0*/  IADD3 R13, P0, R13, UR22, RZ ;  /* 0x000000160d0d7c10 */ /* 0x008fc8000ff1e0ff */
[----:B--2---:R-:W-:Y:S01]  /*176e0*/  IADD3.X R15, R15, UR13, RZ, P0, !PT ;  /* 0x0000000d0f0f7c10 */ /* 0x004fe200087fe4ff */
[----:B------:R0:W-:Y:S01]  /*176f0*/  STL [R1+0x204], R13 ;  /* 0x0002040d01007387 */ /* 0x0001e20000100800 */
[----:B------:R-:W-:-:S03]  /*17700*/  ISETP.GE.U32.AND P0, PT, R13, UR8, PT ;  /* 0x000000080d007c0c */ /* 0x000fc6000bf06070 */
[----:B------:R0:W-:Y:S01]  /*17710*/  STL [R1+0x200], R15 ;  /* 0x0002000f01007387 */ /* 0x0001e20000100800 */
[----:B------:R-:W-:-:S13]  /*17720*/  ISETP.GE.U32.AND.EX P0, PT, R15, UR9, PT, P0 ;  /* 0x000000090f007c0c */ /* 0x000fda000bf06100 */
[----:B0-----:R-:W-:Y:S05]  /*17730*/  @P0 BRA `(.L_x_556) ;  /* 0x0000000400640947 */ /* 0x001fea0003800000 */
[----:B------:R-:W0:Y:S01]  /*17740*/  S2R R8, SR_CTAID.X ;  /* 0x0000000000087919 */ /* 0x000e220000002500 */
[----:B------:R-:W-:Y:S01]  /*17750*/  ULDC UR8, c[0x0][0x150] ;  /* 0x0000540000087ab9 */ /* 0x000fe20000000800 */
[----:B------:R-:W1:Y:S01]  /*17760*/  LDC R3, c[0x0][0x144] ;  /* 0x00005100ff037b82 */ /* 0x000e620000000800 */
[----:B------:R-:W-:Y:S01]  /*17770*/  UISETP.NE.AND UP0, UPT, UR45, URZ, UPT ;  /* 0x0000003f2d00728c */ /* 0x000fe2000bf05270 */
[----:B------:R-:W2:Y:S01]  /*17780*/  S2R R5, SR_CTAID.Y ;  /* 0x0000000000057919 */ /* 0x000ea20000002600 */
[----:B------:R-:W-:-:S04]  /*17790*/  ULDC UR11, c[0x0][0x630] ;  /* 0x00018c00000b7ab9 */ /* 0x000fc80000000800 */
[----:B------:R-:W-:Y:S01]  /*177a0*/  PLOP3.LUT P0, PT, PT, PT, UP0, 0x80, 0x0 ;  /* 0x000000000000781c */ /* 0x000fe20003f0f008 */
[----:B------:R-:W3:Y:S01]  /*177b0*/  LDC R12, c[0x0][0x148] ;  /* 0x00005200ff0c7b82 */ /* 0x000ee20000000800 */
[----:B0-----:R-:W-:Y:S02]  /*177c0*/  I2FP.F32.U32 R2, R8 ;  /* 0x0000000800027245 */ /* 0x001fe40000201000 */
[----:B--2---:R-:W-:-:S03]  /*177d0*/  I2FP.F32.U32 R4, R5 ;  /* 0x0000000500047245 */ /* 0x004fc60000201000 */
[----:B------:R-:W-:Y:S01]  /*177e0*/  FMUL R2, R2, UR8 ;  /* 0x0000000802027c20 */ /* 0x000fe20008400000 */
[----:B------:R-:W-:Y:S02]  /*177f0*/  ULDC UR8, c[0x0][0x154] ;  /* 0x0000550000087ab9 */ /* 0x000fe40000000800 */
[----:B------:R-:W-:Y:S01]  /*17800*/  FMUL R10, R4, UR8 ;  /* 0x00000008040a7c20 */ /* 0x000fe20008400000 */
[----:B------:R-:W-:Y:S02]  /*17810*/  ULDC.64 UR8, c[0x0][0x628] ;  /* 0x00018a0000087ab9 */ /* 0x000fe40000000a00 */
[----:B------:R-:W0:Y:S08]  /*17820*/  F2I.U32.TRUNC.NTZ R2, R2 ;  /* 0x0000000200027305 */ /* 0x000e30000020f000 */
[----:B------:R-:W2:Y:S01]  /*17830*/  F2I.U32.TRUNC.NTZ R10, R10 ;  /* 0x0000000a000a7305 */ /* 0x000ea2000020f000 */
[----:B0-----:R-:W-:-:S02]  /*17840*/  IMAD.MOV R4, RZ, RZ, -R2 ;  /* 0x000000ffff047224 */ /* 0x001fc400078e0a02 */
[----:B------:R-:W-:Y:S02]  /*17850*/  IMAD.MOV.U32 R2, RZ, RZ, R13 ;  /* 0x000000ffff027224 */ /* 0x000fe400078e000d */
[----:B-1----:R-:W-:Y:S01]  /*17860*/  IMAD R8, R3, R4, R8 ;  /* 0x0000000403087224 */ /* 0x002fe200078e0208 */
[----:B--2---:R-:W-:-:S05]  /*17870*/  IADD3 R3, -R10, RZ, RZ ;  /* 0x000000ff0a037210 */ /* 0x004fca0007ffe1ff */
[----:B---3--:R-:W-:Y:S01]  /*17880*/  @P0 IMAD R8, R12, R3, R5 ;  /* 0x000000030c080224 */ /* 0x008fe200078e0205 */
[----:B------:R-:W-:Y:S01]  /*17890*/  ISETP.NE.U32.AND P0, PT, RZ, UR8, PT ;  /* 0x00000008ff007c0c */ /* 0x000fe2000bf05070 */
[----:B------:R-:W-:-:S03]  /*178a0*/  IMAD.MOV.U32 R3, RZ, RZ, R15 ;  /* 0x000000ffff037224 */ /* 0x000fc600078e000f */
[----:B------:R-:W-:-:S13]  /*178b0*/  ISETP.NE.AND.EX P0, PT, RZ, UR9, PT, P0 ;  /* 0x00000009ff007c0c */ /* 0x000fda000bf05300 */
[----:B------:R-:W-:Y:S05]  /*178c0*/  @!P0 BRA `(.L_x_557) ;  /* 0x0000000000288947 */ /* 0x000fea0003800000 */
[----:B------:R-:W-:Y:S02]  /*178d0*/  ULDC UR10, c[0x0][0x634] ;  /* 0x00018d00000a7ab9 */ /* 0x000fe40000000800 */
[----:B------:R-:W-:-:S05]  /*178e0*/  IADD3 R3, P0, R13, UR10, RZ ;  /* 0x0000000a0d037c10 */ /* 0x000fca000ff1e0ff */
[----:B------:R-:W-:-:S04]  /*178f0*/  IMAD.X R11, RZ, RZ, R15, P0 ;  /* 0x000000ffff0b7224 */ /* 0x000fc800000e060f */
[----:B------:R-:W-:-:S04]  /*17900*/  IMAD.WIDE.U32 R4, R11, UR8, RZ ;  /* 0x000000080b047c25 */ /* 0x000fc8000f8e00ff */
[----:B------:R-:W-:-:S04]  /*17910*/  IMAD.WIDE.U32 R4, P0, R3, UR9, R4 ;  /* 0x0000000903047c25 */ /* 0x000fc8000f800004 */
[----:B------:R-:W-:-:S04]  /*17920*/  IMAD.WIDE.U32 R2, R3, UR8, RZ ;  /* 0x0000000803027c25 */ /* 0x000fc8000f8e00ff */
[----:B------:R-:W-:Y:S01]  /*17930*/  IMAD.MOV.U32 R2, RZ, RZ, R5 ;  /* 0x000000ffff027224 */ /* 0x000fe200078e0005 */
[----:B------:R-:W-:Y:S02]  /*17940*/  IADD3 RZ, P1, R3, R4, RZ ;  /* 0x0000000403ff7210 */ /* 0x000fe40007f3e0ff */
[----:B------:R-:W-:-:S03]  /*17950*/  IADD3.X R3, RZ, RZ, RZ, P0, !PT ;  /* 0x000000ffff037210 */ /* 0x000fc600007fe4ff */
[----:B------:R-:W-:-:S08]  /*17960*/  IMAD.WIDE.U32.X R2, R11, UR9, R2, P1 ;  /* 0x000000090b027c25 */ /* 0x000fd000088e0402 */
.L_x_557:
[--C-:B------:R-:W-:Y:S01]  /*17970*/  SHF.R.U64 R10, R2, UR11, R3.reuse ;  /* 0x0000000b020a7c19 */ /* 0x100fe20008001203 */
[----:B------:R-:W-:Y:S01]  /*17980*/  ULDC.64 UR8, c[0x0][0x620] ;  /* 0x0001880000087ab9 */ /* 0x000fe20000000a00 */
[----:B------:R-:W-:Y:S01]  /*17990*/  SHF.R.U32.HI R2, RZ, UR11, R3 ;  /* 0x0000000bff027c19 */ /* 0x000fe20008011603 */
[----:B------:R-:W-:Y:S01]  /*179a0*/  ULDC.64 UR10, c[0x0][0x640] ;  /* 0x00019000000a7ab9 */ /* 0x000fe20000000a00 */
[----:B------:R-:W-:Y:S02]  /*179b0*/  IADD3 R11, P0, RZ, -R10, RZ ;  /* 0x8000000aff0b7210 */ /* 0x000fe40007f1e0ff */
[----:B------:R-:W-:-:S03]  /*179c0*/  MOV R3, R15 ;  /* 0x0000000f00037202 */ /* 0x000fc60000000f00 */
[----:B------:R-:W-:Y:S01]  /*179d0*/  IMAD.X R2, RZ, RZ, ~R2, P0 ;  /* 0x000000ffff027224 */ /* 0x000fe200000e0e02 */
[----:B------:R-:W-:-:S03]  /*179e0*/  ISETP.NE.U32.AND P0, PT, RZ, UR10, PT ;  /* 0x0000000aff007c0c */ /* 0x000fc6000bf05070 */
[----:B------:R-:W-:Y:S01]  /*179f0*/  IMAD R2, R2, UR8, RZ ;  /* 0x0000000802027c24 */ /* 0x000fe2000f8e02ff */
[----:B------:R-:W-:-:S03]  /*17a00*/  ISETP.NE.AND.EX P0, PT, RZ, UR11, PT, P0 ;  /* 0x0000000bff007c0c */ /* 0x000fc6000bf05300 */
[----:B------:R-:W-:Y:S02]  /*17a10*/  IMAD R5, R11, UR9, R2 ;  /* 0x000000090b057c24 */ /* 0x000fe4000f8e0202 */
[----:B------:R-:W-:-:S04]  /*17a20*/  IMAD.MOV.U32 R2, RZ, RZ, R13 ;  /* 0x000000ffff027224 */ /* 0x000fc800078e000d */
[----:B------:R-:W-:Y:S01]  /*17a30*/  IMAD.WIDE.U32 R2, R11, UR8, R2 ;  /* 0x000000080b027c25 */ /* 0x000fe2000f8e0002 */
[----:B------:R-:W-:-:S03]  /*17a40*/  ULDC UR8, c[0x0][0x618] ;  /* 0x0001860000087ab9 */ /* 0x000fc60000000800 */
[----:B------:R-:W-:-:S05]  /*17a50*/  IMAD.IADD R3, R3, 0x1, R5 ;  /* 0x0000000103037824 */ /* 0x000fca00078e0205 */
[--C-:B------:R-:W-:Y:S02]  /*17a60*/  SHF.R.U64 R11, R2, UR8, R3.reuse ;  /* 0x00000008020b7c19 */ /* 0x100fe40008001203 */
[----:B------:R-:W-:Y:S01]  /*17a70*/  SHF.R.U32.HI R2, RZ, UR8, R3 ;  /* 0x00000008ff027c19 */ /* 0x000fe20008011603 */
[----:B------:R-:W-:-:S03]  /*17a80*/  ULDC UR8, c[0x0][0x608] ;  /* 0x0001820000087ab9 */ /* 0x000fc60000000800 */
[--C-:B------:R-:W-:Y:S02]  /*17a90*/  SHF.R.U64 R12, R11, UR8, R2.reuse ;  /* 0x000000080b0c7c19 */ /* 0x100fe40008001202 */
[----:B------:R-:W-:Y:S01]  /*17aa0*/  SHF.R.U32.HI R3, RZ, UR8, R2 ;  /* 0x00000008ff037c19 */ /* 0x000fe20008011602 */
[----:B------:R-:W-:-:S03]  /*17ab0*/  ULDC UR8, c[0x0][0x658] ;  /* 0x0001960000087ab9 */ /* 0x000fc60000000800 */
[--C-:B------:R-:W-:Y:S02]  /*17ac0*/  SHF.R.U64 R13, R12, UR8, R3.reuse ;  /* 0x000000080c0d7c19 */ /* 0x100fe40008001203 */
[----:B------:R-:W-:-:S03]  /*17ad0*/  SHF.R.U32.HI R15, RZ, UR8, R3 ;  /* 0x00000008ff0f7c19 */ /* 0x000fc60008011603 */
[----:B------:R-:W-:Y:S02]  /*17ae0*/  IMAD.MOV.U32 R2, RZ, RZ, R13 ;  /* 0x000000ffff027224 */ /* 0x000fe400078e000d */
[----:B------:R-:W-:Y:S01]  /*17af0*/  IMAD.MOV.U32 R3, RZ, RZ, R15 ;  /* 0x000000ffff037224 */ /* 0x000fe200078e000f */
[----:B------:R-:W-:Y:S06]  /*17b00*/  @!P0 BRA `(.L_x_558) ;  /* 0x0000000000288947 */ /* 0x000fec0003800000 */
[----:B------:R-:W-:Y:S02]  /*17b10*/  ULDC UR8, c[0x0][0x64c] ;  /* 0x0001930000087ab9 */ /* 0x000fe40000000800 */
[----:B------:R-:W-:-:S04]  /*17b20*/  IADD3 R3, P0, R13, UR8, RZ ;  /* 0x000000080d037c10 */ /* 0x000fc8000ff1e0ff */
[----:B------:R-:W-:-:S05]  /*17b30*/  IADD3.X R15, RZ, R15, RZ, P0, !PT ;  /* 0x0000000fff0f7210 */ /* 0x000fca00007fe4ff */
[----:B------:R-:W-:-:S04]  /*17b40*/  IMAD.WIDE.U32 R4, R15, UR10, RZ ;  /* 0x0000000a0f047c25 */ /* 0x000fc8000f8e00ff */
[----:B------:R-:W-:-:S04]  /*17b50*/  IMAD.WIDE.U32 R4, P0, R3, UR11, R4 ;  /* 0x0000000b03047c25 */ /* 0x000fc8000f800004 */
[----:B------:R-:W-:-:S04]  /*17b60*/  IMAD.WIDE.U32 R2, R3, UR10, RZ ;  /* 0x0000000a03027c25 */ /* 0x000fc8000f8e00ff */
[----:B------:R-:W-:Y:S01]  /*17b70*/  IMAD.MOV.U32 R2, RZ, RZ, R5 ;  /* 0x000000ffff027224 */ /* 0x000fe200078e0005 */
[----:B------:R-:W-:Y:S01]  /*17b80*/  IADD3 RZ, P1, R3, R4, RZ ;  /* 0x0000000403ff7210 */ /* 0x000fe20007f3e0ff */
[----:B------:R-:W-:-:S04]  /*17b90*/  IMAD.X R3, RZ, RZ, RZ, P0 ;  /* 0x000000ffff037224 */ /* 0x000fc800000e06ff */
[----:B------:R-:W-:-:S08]  /*17ba0*/  IMAD.WIDE.U32.X R2, R15, UR11, R2, P1 ;  /* 0x0000000b0f027c25 */ /* 0x000fd000088e0402 */
.L_x_558:
[----:B------:R-:W-:Y:S01]  /*17bb0*/  ULDC UR8, c[0x0][0x648] ;  /* 0x0001920000087ab9 */ /* 0x000fe20000000800 */
[----:B------:R-:W-:Y:S01]  /*17bc0*/  LOP3.LUT R12, R12, UR6, RZ, 0xc0, !PT ;  /* 0x000000060c0c7c12 */ /* 0x000fe2000f8ec0ff */
[----:B------:R-:W-:Y:S01]  /*17bd0*/  UISETP.NE.AND UP0, UPT, UR45, URZ, UPT ;  /* 0x0000003f2d00728c */ /* 0x000fe2000bf05270 */
[----:B------:R-:W-:Y:S01]  /*17be0*/  SHF.R.U64 R3, R2, UR8, R3 ;  /* 0x0000000802037c19 */ /* 0x000fe20008001203 */
[----:B------:R-:W-:Y:S01]  /*17bf0*/  ULDC UR8, c[0x0][0x638] ;  /* 0x00018e0000087ab9 */ /* 0x000fe20000000800 */
[----:B------:R-:W-:-:S03]  /*17c00*/  MOV R4, 0x1 ;  /* 0x0000000100047802 */ /* 0x000fc60000000f00 */
[----:B------:R-:W-:Y:S01]  /*17c10*/  IMAD.MOV R2, RZ, RZ, -R3 ;  /* 0x000000ffff027224 */ /* 0x000fe200078e0a03 */
[----:B------:R-:W-:Y:S01]  /*17c20*/  PLOP3.LUT P0, PT, PT, PT, UP0, 0x40, 0x0 ;  /* 0x000000000000781c */ /* 0x000fe20003f0e808 */
[----:B------:R-:W-:Y:S01]  /*17c30*/  IMAD R5, R3, UR5, R12 ;  /* 0x0000000503057c24 */ /* 0x000fe2000f8e020c */
[----:B------:R-:W-:Y:S01]  /*17c40*/  PLOP3.LUT P1, PT, PT, PT, UP0, 0x40, 0x0 ;  /* 0x000000000000781c */ /* 0x000fe20003f2e808 */
[----:B------:R-:W-:Y:S01]  /*17c50*/  IMAD R13, R2, UR8, R13 ;  /* 0x00000008020d7c24 */ /* 0x000fe2000f8e020d */
[----:B------:R-:W-:Y:S01]  /*17c60*/  ULDC UR8, c[0x0][0x610] ;  /* 0x0001840000087ab9 */ /* 0x000fe20000000800 */
[----:B------:R-:W-:Y:S01]  /*17c70*/  LOP3.LUT R2, R11, UR4, RZ, 0xc0, !PT ;  /* 0x000000040b027c12 */ /* 0x000fe2000f8ec0ff */
[----:B------:R-:W-:Y:S01]  /*17c80*/  IMAD R8, R5, UR8, R8 ;  /* 0x0000000805087c24 */ /* 0x000fe2000f8e0208 */
[----:B------:R-:W-:-:S03]  /*17c90*/  ULDC UR8, c[0x0][0x600] ;  /* 0x0001800000087ab9 */ /* 0x000fc60000000800 */
[----:B------:R-:W-:-:S05]  /*17ca0*/  IMAD R13, R13, UR8, R2 ;  /* 0x000000080d0d7c24 */ /* 0x000fca000f8e0202 */
[----:B------:R-:W-:Y:S02]  /*17cb0*/  SEL R2, R13, R8, P0 ;  /* 0x000000080d027207 */ /* 0x000fe40000000000 */
[----:B------:R-:W-:-:S07]  /*17cc0*/  SEL R3, R8, R13, P1 ;  /* 0x0000000d08037207 */ /* 0x000fce0000800000 */
.L_x_556:
[----:B------:R-:W-:Y:S05]  /*17cd0*/  BSYNC B1 ;  /* 0x0000000000017941 */ /* 0x000fea0003800000 */
.L_x_555:
[----:B------:R-:W-:-:S13]  /*17ce0*/  LOP3.LUT P0, RZ, R4, 0xff, RZ, 0xc0, !PT ;  /* 0x000000ff04ff7812 */ /* 0x000fda000780c0ff */
[----:B------:R-:W-:Y:S05]  /*17cf0*/  @P0 BRA `(.L_x_559) ;  /* 0xfffffff400040947 */ /* 0x000fea000383ffff */
[----:B------:R-:W-:Y:S05]  /*17d00*/  BSYNC B0 ;  /* 0x0000000000007941 */ /* 0x000fea0003800000 */
.L_x_548:
[----:B------:R-:W-:-:S03]  /*17d10*/  UMOV UR8, 0xffffffff ;  /* 0xffffffff00087882 */ /* 0x000fc60000000000 */
[----:B------:R-:W-:Y:S05]  /*17d20*/  BRA.DIV UR8, `(.L_x_560) ;  /* 0x0000000608187947 */ /* 0x000fea000b800000 */
[----:B------:R-:W-:-:S13]  /*17d30*/  ELECT P6, URZ, PT ;  /* 0x00000000003f782f */ /* 0x000fda00038c0000 */
.L_x_574:
[----:B------:R-:W-:Y:S04]  /*17d40*/  BSSY B0, `(.L_x_561) ;  /* 0x000002c000007945 */ /* 0x000fe80003800000 */
[----:B------:R-:W-:Y:S05]  /*17d50*/  @!P6 BRA `(.L_x_562) ;  /* 0x0000000000a8e947 */ /* 0x000fea0003800000 */
[----:B------:R-:W-:-:S04]  /*17d60*/  ULOP3.LUT UR8, UR40, 0x2, URZ, 0xfc, !UPT ;  /* 0x0000000228087892 */ /* 0x000fc8000f8efc3f */
[----:B------:R-:W-:-:S06]  /*17d70*/  UISETP.NE.AND UP0, UPT, UR8, 0x3, UPT ;  /* 0x000000030800788c */ /* 0x000fcc000bf05270 */
[----:B------:R-:W-:-:S13]  /*17d80*/  PLOP3.LUT P0, PT, PT, PT, UP0, 0x80, 0x0 ;  /* 0x000000000000781c */ /* 0x000fda0003f0f008 */
[----:B------:R-:W-:Y:S05]  /*17d90*/  @!P0 BRA `(.L_x_563) ;  /* 0x0000000000048947 */ /* 0x000fea0003800000 */
[----:B------:R-:W-:Y:S01]  /*17da0*/  BPT.TRAP 0x1 ;  /* 0x000000040000795c */ /* 0x000fe20000300000 */
.L_x_563:
[----:B------:R-:W0:Y:S01]  /*17db0*/  S2R R3, SR_CgaCtaId ;  /* 0x0000000000037919 */ /* 0x000e220000008800 */
[----:B------:R-:W-:-:S04]  /*17dc0*/  MOV R0, 0x400 ;  /* 0x0000040000007802 */ /* 0x000fc80000000f00 */
[----:B0-----:R-:W-:Y:S02]  /*17dd0*/  LEA R3, R3, R0, 0x18 ;  /* 0x0000000003037211 */ /* 0x001fe400078ec0ff */
[----:B------:R-:W-:-:S03]  /*17de0*/  SHF.L.U32 R0, R7, 0x1f, RZ ;  /* 0x0000001f07007819 */ /* 0x000fc600000006ff */
[----:B------:R-:W-:-:S04]  /*17df0*/  VIADD R3, R3, 0x20 ;  /* 0x0000002003037836 */ /* 0x000fc80000000000 */
[----:B------:R-:W-:-:S04]  /*17e00*/  IMAD R5, R6, 0x8, R3 ;  /* 0x0000000806057824 */ /* 0x000fc800078e0203 */
[----:B------:R-:W0:Y:S02]  /*17e10*/  SYNCS.PHASECHK.TRANS64.TRYWAIT P0, [R5+URZ], R0 ;  /* 0x00000000050075a7 */ /* 0x000e24000800017f */
[----:B0-----:R-:W-:Y:S05]  /*17e20*/  @!P0 BRA `(.L_x_564) ;  /* 0x0000000000f88947 */ /* 0x001fea0003800000 */
.L_x_575:
[----:B------:R-:W-:-:S05]  /*17e30*/  VIADD R6, R6, 0x1 ;  /* 0x0000000106067836 */ /* 0x000fca0000000000 */
[----:B------:R-:W-:-:S04]  /*17e40*/  ISETP.NE.AND P0, PT, R6, 0x4, PT ;  /* 0x000000040600780c */ /* 0x000fc80003f05270 */
[----:B0-----:R-:W-:Y:S02]  /*17e50*/  SEL R0, RZ, 0x1, P0 ;  /* 0x00000001ff007807 */ /* 0x001fe40000000000 */
[----:B------:R-:W-:Y:S02]  /*17e60*/  SEL R6, R6, RZ, P0 ;  /* 0x000000ff06067207 */ /* 0x000fe40000000000 */
[----:B------:R-:W-:Y:S02]  /*17e70*/  LOP3.LUT R7, R7, R0, RZ, 0x3c, !PT ;  /* 0x0000000007077212 */ /* 0x000fe400078e3cff */
[----:B------:R-:W-:Y:S02]  /*17e80*/  LEA R5, R6, R3, 0x3 ;  /* 0x0000000306057211 */ /* 0x000fe400078e18ff */
[----:B------:R-:W-:-:S04]  /*17e90*/  SHF.L.U32 R0, R7, 0x1f, RZ ;  /* 0x0000001f07007819 */ /* 0x000fc800000006ff */
[----:B------:R-:W0:Y:S02]  /*17ea0*/  SYNCS.PHASECHK.TRANS64.TRYWAIT P0, [R5+URZ], R0 ;  /* 0x00000000050075a7 */ /* 0x000e24000800017f */
[----:B0-----:R-:W-:Y:S05]  /*17eb0*/  @!P0 BRA `(.L_x_565) ;  /* 0x0000000000e88947 */ /* 0x001fea0003800000 */
.L_x_576:
[----:B0-----:R-:W-:-:S05]  /*17ec0*/  VIADD R0, R6, 0x1 ;  /* 0x0000000106007836 */ /* 0x001fca0000000000 */
[----:B------:R-:W-:-:S04]  /*17ed0*/  ISETP.NE.AND P0, PT, R0, 0x4, PT ;  /* 0x000000040000780c */ /* 0x000fc80003f05270 */
[----:B------:R-:W-:Y:S02]  /*17ee0*/  SEL R2, RZ, 0x1, P0 ;  /* 0x00000001ff027807 */ /* 0x000fe40000000000 */
[----:B------:R-:W-:Y:S02]  /*17ef0*/  SEL R4, R0, RZ, P0 ;  /* 0x000000ff00047207 */ /* 0x000fe40000000000 */
[----:B------:R-:W-:-:S03]  /*17f00*/  LOP3.LUT R7, R7, R2, RZ, 0x3c, !PT ;  /* 0x0000000207077212 */ /* 0x000fc600078e3cff */
[----:B------:R-:W-:Y:S01]  /*17f10*/  IMAD R5, R4, 0x8, R3 ;  /* 0x0000000804057824 */ /* 0x000fe200078e0203 */
[----:B------:R-:W-:-:S04]  /*17f20*/  SHF.L.U32 R0, R7, 0x1f, RZ ;  /* 0x0000001f07007819 */ /* 0x000fc800000006ff */
[----:B------:R-:W0:Y:S02]  /*17f30*/  SYNCS.PHASECHK.TRANS64.TRYWAIT P0, [R5+URZ], R0 ;  /* 0x00000000050075a7 */ /* 0x000e24000800017f */
[----:B0-----:R-:W-:Y:S05]  /*17f40*/  @!P0 BRA `(.L_x_566) ;  /* 0x0000000000d88947 */ /* 0x001fea0003800000 */
.L_x_577:
[----:B0-----:R-:W-:-:S05]  /*17f50*/  VIADD R0, R4, 0x1 ;  /* 0x0000000104007836 */ /* 0x001fca0000000000 */
[----:B------:R-:W-:-:S04]  /*17f60*/  ISETP.NE.AND P0, PT, R0, 0x4, PT ;  /* 0x000000040000780c */ /* 0x000fc80003f05270 */
[----:B------:R-:W-:Y:S02]  /*17f70*/  SEL R2, RZ, 0x1, P0 ;  /* 0x00000001ff027807 */ /* 0x000fe40000000000 */
[----:B------:R-:W-:Y:S02]  /*17f80*/  SEL R0, R0, RZ, P0 ;  /* 0x000000ff00007207 */ /* 0x000fe40000000000 */
[----:B------:R-:W-:Y:S02]  /*17f90*/  LOP3.LUT R2, R7, R2, RZ, 0x3c, !PT ;  /* 0x0000000207027212 */ /* 0x000fe400078e3cff */
[----:B------:R-:W-:Y:S02]  /*17fa0*/  LEA R3, R0, R3, 0x3 ;  /* 0x0000000300037211 */ /* 0x000fe400078e18ff */
[----:B------:R-:W-:-:S07]  /*17fb0*/  SHF.L.U32 R0, R2, 0x1f, RZ ;  /* 0x0000001f02007819 */ /* 0x000fce00000006ff */
.L_x_567:
[----:B0-----:R0:W1:Y:S02]  /*17fc0*/  SYNCS.PHASECHK.TRANS64.TRYWAIT P0, [R3+URZ], R0 ;  /* 0x00000000030075a7 */ /* 0x001064000800017f */
[----:B-1----:R-:W-:Y:S05]  /*17fd0*/  @!P0 NANOSLEEP.SYNCS 0x989680 ;  /* 0x009896800000895d */ /* 0x002fea0003900000 */
[----:B------:R-:W1:Y:S02]  /*17fe0*/  @!P0 SYNCS.PHASECHK.TRANS64 P0, [R3+URZ], R0 ;  /* 0x00000000030085a7 */ /* 0x000e64000800007f */
[----:B-1----:R-:W-:Y:S05]  /*17ff0*/  @!P0 BRA `(.L_x_567) ;  /* 0xfffffffc00f08947 */ /* 0x002fea000383ffff */
.L_x_562:
[----:B------:R-:W-:Y:S05]  /*18000*/  BSYNC B0 ;  /* 0x0000000000007941 */ /* 0x000fea0003800000 */
.L_x_561:
[----:B------:R-:W-:Y:S05]  /*18010*/  EXIT ;  /* 0x000000000000794d */ /* 0x000fea0003800000 */
.L_x_21:
[----:B-1----:R1:W2:Y:S02]  /*18020*/  SYNCS.PHASECHK.TRANS64.TRYWAIT P1, [R4+URZ], R3 ;  /* 0x00000003040075a7 */ /* 0x0022a4000802017f */
[----:B--2---:R-:W-:Y:S05]  /*18030*/  @!P1 NANOSLEEP.SYNCS 0x989680 ;  /* 0x009896800000995d */ /* 0x004fea0003900000 */
[----:B------:R-:W2:Y:S02]  /*18040*/  @!P1 SYNCS.PHASECHK.TRANS64 P1, [R4+URZ], R3 ;  /* 0x00000003040095a7 */ /* 0x000ea4000802007f */
[----:B--2---:R-:W-:Y:S05]  /*18050*/  @!P1 BRA `(.L_x_21) ;  /* 0xfffffffc00f09947 */ /* 0x004fea000383ffff */
[----:B------:R-:W-:Y:S05]  /*18060*/  BRA `(.L_x_20) ;  /* 0xfffffe9400887947 */ /* 0x000fea000383ffff */
.L_x_26:
[----:B-1----:R1:W2:Y:S02]  /*18070*/  SYNCS.PHASECHK.TRANS64.TRYWAIT P1, [R5+URZ], R6 ;  /* 0x00000006050075a7 */ /* 0x0022a4000802017f */
[----:B--2---:R-:W-:Y:S05]  /*18080*/  @!P1 NANOSLEEP.SYNCS 0x989680 ;  /* 0x009896800000995d */ /* 0x004fea0003900000 */
[----:B------:R-:W2:Y:S02]  /*18090*/  @!P1 SYNCS.PHASECHK.TRANS64 P1, [R5+URZ], R6 ;  /* 0x00000006050095a7 */ /* 0x000ea4000802007f */
[----:B--2---:R-:W-:Y:S05]  /*180a0*/  @!P1 BRA `(.L_x_26) ;  /* 0xfffffffc00f09947 */ /* 0x004fea000383ffff */
[----:B------:R-:W-:Y:S05]  /*180b0*/  BRA `(.L_x_25) ;  /* 0xfffffea800e87947 */ /* 0x000fea000383ffff */
.L_x_549:
[----:B------:R-:W-:Y:S01]  /*180c0*/  BSSY B1, `(.L_x_568) ;  /* 0x0000006000017945 */ /* 0x000fe20003800000 */
[----:B------:R-:W-:-:S07]  /*180d0*/  IMAD.MOV.U32 R15, RZ, RZ, -0x1 ;  /* 0xffffffffff0f7424 */ /* 0x000fce00078e00ff */
[----:B------:R-:W-:Y:S05]  /*180e0*/  WARPSYNC.COLLECTIVE R15, `(.L_x_569) ;  /* 0x000000000f0c7348 */ /* 0x000fea0003c00000 */
[----:B------:R-:W-:Y:S02]  /*180f0*/  ELECT P6, UR62, PT ;  /* 0x00000000003e782f */ /* 0x000fe400038c0000 */
[----:B------:R-:W-:Y:S01]  /*18100*/  MOV R14, UR62 ;  /* 0x0000003e000e7c02 */ /* 0x000fe20008000f00 */
[----:B------:R-:W-:Y:S10]  /*18110*/  ENDCOLLECTIVE ;  /* 0x000000000000791b */ /* 0x000ff40003800000 */
.L_x_569:
[----:B------:R-:W-:Y:S05]  /*18120*/  BSYNC B1 ;  /* 0x0000000000017941 */ /* 0x000fea0003800000 */
.L_x_568:
[----:B------:R-:W-:Y:S05]  /*18130*/  BRA `(.L_x_570) ;  /* 0xfffffff000007947 */ /* 0x000fea000383ffff */
.L_x_552:
[----:B0-----:R0:W2:Y:S02]  /*18140*/  SYNCS.PHASECHK.TRANS64.TRYWAIT P0, [R8+URZ+0x20], R11 ;  /* 0x0000200b080075a7 */ /* 0x0010a4000800017f */
[----:B--2---:R-:W-:Y:S05]  /*18150*/  @!P0 NANOSLEEP.SYNCS 0x989680 ;  /* 0x009896800000895d */ /* 0x004fea0003900000 */
[----:B------:R-:W2:Y:S02]  /*18160*/  @!P0 SYNCS.PHASECHK.TRANS64 P0, [R8+URZ+0x20], R11 ;  /* 0x0000200b080085a7 */ /* 0x000ea4000800007f */
[----:B--2---:R-:W-:Y:S05]  /*18170*/  @!P0 BRA `(.L_x_552) ;  /* 0xfffffffc00f08947 */ /* 0x004fea000383ffff */
[----:B------:R-:W-:Y:S05]  /*18180*/  BRA `(.L_x_571) ;  /* 0xfffffff000447947 */ /* 0x000fea000383ffff */
.L_x_560:
[----:B------:R-:W-:Y:S01]  /*18190*/  BSSY B0, `(.L_x_572) ;  /* 0x0000006000007945 */ /* 0x000fe20003800000 */
[----:B------:R-:W-:-:S07]  /*181a0*/  IMAD.MOV.U32 R15, RZ, RZ, -0x1 ;  /* 0xffffffffff0f7424 */ /* 0x000fce00078e00ff */
[----:B------:R-:W-:Y:S05]  /*181b0*/  WARPSYNC.COLLECTIVE R15, `(.L_x_573) ;  /* 0x000000000f0c7348 */ /* 0x000fea0003c00000 */
[----:B------:R-:W-:Y:S02]  /*181c0*/  ELECT P6, UR62, PT ;  /* 0x00000000003e782f */ /* 0x000fe400038c0000 */
[----:B------:R-:W-:Y:S01]  /*181d0*/  MOV R14, UR62 ;  /* 0x0000003e000e7c02 */ /* 0x000fe20008000f00 */
[----:B------:R-:W-:Y:S10]  /*181e0*/  ENDCOLLECTIVE ;  /* 0x000000000000791b */ /* 0x000ff40003800000 */
.L_x_573:
[----:B------:R-:W-:Y:S05]  /*181f0*/  BSYNC B0 ;  /* 0x0000000000007941 */ /* 0x000fea0003800000 */
.L_x_572:
[----:B------:R-:W-:Y:S05]  /*18200*/  BRA `(.L_x_574) ;  /* 0xfffffff800cc7947 */ /* 0x000fea000383ffff */
.L_x_564:
[----:B0-----:R0:W1:Y:S02]  /*18210*/  SYNCS.PHASECHK.TRANS64.TRYWAIT P0, [R5+URZ], R0 ;  /* 0x00000000050075a7 */ /* 0x001064000800017f */
[----:B-1----:R-:W-:Y:S05]  /*18220*/  @!P0 NANOSLEEP.SYNCS 0x989680 ;  /* 0x009896800000895d */ /* 0x002fea0003900000 */
[----:B------:R-:W1:Y:S02]  /*18230*/  @!P0 SYNCS.PHASECHK.TRANS64 P0, [R5+URZ], R0 ;  /* 0x00000000050085a7 */ /* 0x000e64000800007f */
[----:B-1----:R-:W-:Y:S05]  /*18240*/  @!P0 BRA `(.L_x_564) ;  /* 0xfffffffc00f08947 */ /* 0x002fea000383ffff */
[----:B------:R-:W-:Y:S05]  /*18250*/  BRA `(.L_x_575) ;  /* 0xfffffff800f47947 */ /* 0x000fea000383ffff */
.L_x_565:
[----:B0-----:R0:W1:Y:S02]  /*18260*/  SYNCS.PHASECHK.TRANS64.TRYWAIT P0, [R5+URZ], R0 ;  /* 0x00000000050075a7 */ /* 0x001064000800017f */
[----:B-1----:R-:W-:Y:S05]  /*18270*/  @!P0 NANOSLEEP.SYNCS 0x989680 ;  /* 0x009896800000895d */ /* 0x002fea0003900000 */
[----:B------:R-:W1:Y:S02]  /*18280*/  @!P0 SYNCS.PHASECHK.TRANS64 P0, [R5+URZ], R0 ;  /* 0x00000000050085a7 */ /* 0x000e64000800007f */
[----:B-1----:R-:W-:Y:S05]  /*18290*/  @!P0 BRA `(.L_x_565) ;  /* 0xfffffffc00f08947 */ /* 0x002fea000383ffff */
[----:B------:R-:W-:Y:S05]  /*182a0*/  BRA `(.L_x_576) ;  /* 0xfffffffc00047947 */ /* 0x000fea000383ffff */
.L_x_566:
[----:B0-----:R0:W1:Y:S02]  /*182b0*/  SYNCS.PHASECHK.TRANS64.TRYWAIT P0, [R5+URZ], R0 ;  /* 0x00000000050075a7 */ /* 0x001064000800017f */
[----:B-1----:R-:W-:Y:S05]  /*182c0*/  @!P0 NANOSLEEP.SYNCS 0x989680 ;  /* 0x009896800000895d */ /* 0x002fea0003900000 */
[----:B------:R-:W1:Y:S02]  /*182d0*/  @!P0 SYNCS.PHASECHK.TRANS64 P0, [R5+URZ], R0 ;  /* 0x00000000050085a7 */ /* 0x000e64000800007f */
[----:B-1----:R-:W-:Y:S05]  /*182e0*/  @!P0 BRA `(.L_x_566) ;  /* 0xfffffffc00f08947 */ /* 0x002fea000383ffff */
[----:B------:R-:W-:Y:S05]  /*182f0*/  BRA `(.L_x_577) ;  /* 0xfffffffc00147947 */ /* 0x000fea000383ffff */
.L_x_578:
[----:B------:R-:W-:-:S00]  /*18300*/  BRA `(.L_x_578) ;  /* 0xfffffffc00fc7947 */ /* 0x000fc0000383ffff */
[----:B------:R-:W-:-:S00]  /*18310*/  NOP ;  /* 0x0000000000007918 */ /* 0x000fc00000000000 */
        /* <DEDUP_REMOVED lines=14> */
.L_x_579:


//--------------------- .nv.global.init           --------------------------
	.section	.nv.global.init,"aw",@progbits
.nv.global.init:
	.type		$str$22,@object
	.size		$str$22,($str$23 - $str$22)
$str$22:
        /*0000*/ 	.byte	0x6b, 0x5f, 0x74, 0x69, 0x6c, 0x65, 0x5f, 0x63, 0x6f, 0x75, 0x6e, 0x74, 0x20, 0x3e, 0x3d, 0x20
        /*0010*/ 	.byte	0x31, 0x00
	.type		$str$23,@object
	.size		$str$23,(__unnamed_1 - $str$23)
$str$23:
        /*0012*/ 	.byte	0x2f, 0x74, 0x6d, 0x70, 0x2f, 0x63, 0x75, 0x74, 0x6c, 0x61, 0x73, 0x73, 0x5f, 0x73, 0x77, 0x65
        /*0022*/ 	.byte	0x65, 0x70, 0x5f, 0x73, 0x72, 0x63, 0x2f, 0x69, 0x6e, 0x63, 0x6c, 0x75, 0x64, 0x65, 0x2f, 0x63
        /*0032*/ 	.byte	0x75, 0x74, 0x6c, 0x61, 0x73, 0x73, 0x2f, 0x67, 0x65, 0x6d, 0x6d, 0x2f, 0x63, 0x6f, 0x6c, 0x6c
        /*0042*/ 	.byte	0x65, 0x63, 0x74, 0x69, 0x76, 0x65, 0x2f, 0x73, 0x6d, 0x39, 0x30, 0x5f, 0x6d, 0x6d, 0x61, 0x5f
        /*0052*/ 	.byte	0x74, 0x6d, 0x61, 0x5f, 0x67, 0x6d, 0x6d, 0x61, 0x5f, 0x73, 0x73, 0x5f, 0x77, 0x61, 0x72, 0x70
        /*0062*/ 	.byte	0x73, 0x70, 0x65, 0x63, 0x69, 0x61, 0x6c, 0x69, 0x7a, 0x65, 0x64, 0x2e, 0x68, 0x70, 0x70, 0x00
	.type		__unnamed_1,@object
	.size		__unnamed_1,(.L_0 - __unnamed_1)
__unnamed_1:
        /* <DEDUP_REMOVED lines=181> */
        /*0bc2*/ 	.byte	0x65, 0x6e, 0x74, 0x69, 0x74, 0x79, 0x5d, 0x00
.L_0:


//--------------------- .nv.shared._ZN7cutlass13device_kernelINS_4gemm6kernel13GemmUniversalIN4cute5tupleIJiiiiEEENS1_10collective13CollectiveMmaINS1_34MainloopSm90TmaGmmaWarpSpecializedILi4ENS5_IJNS4_1CILi1EEENSA_ILi2EEESB_EEENS1_35KernelTmaWarpSpecializedCooperativeEEENS5_IJNSA_ILi256EEESG_NSA_ILi32EEEEEENS_6half_tENS5_IJlSB_lEEESJ_SK_NS4_8TiledMMAINS4_8MMA_AtomIJNS4_4SM904GMMA26MMA_64x256x16_F32F16F16_SSILNSO_5MajorE0ELSQ_0ELNSO_7ScaleInE1ELSR_1EEEEEENS4_6LayoutINS5_IJSC_SB_SB_EEENS5_IJSB_NSA_ILi0EEESW_EEEEENS5_IJNS4_10UnderscoreESZ_SZ_EEEEENS4_23SM90_TMA_LOAD_MULTICASTENS4_14ComposedLayoutINS4_7SwizzleILi2ELi4ELi3EEENS4_18smem_ptr_flag_bitsILi16EEENSU_INS5_IJNSA_ILi8EEESH_EEENS5_IJSH_SB_EEEEEEEvNS4_8identityENS4_13SM90_TMA_LOADES1C_vS1D_EENS_8epilogue10collective6detail29Sm90TmaWarpSpecializedAdapterINS1H_15DefaultEpilogueISJ_SK_SK_NS1G_6thread17LinearCombinationISJ_Li1EffLNS1L_9ScaleType4KindE0ELNS_15FloatRoundStyleE2ESJ_EENS1_15EpilogueDefaultEEEEEvvEEEEvNT_6ParamsE --------------------------
	.section	.nv.shared._ZN7cutlass13device_kernelINS_4gemm6kernel13GemmUniversalIN4cute5tupleIJiiiiEEENS1_10collective13CollectiveMmaINS1_34MainloopSm90TmaGmmaWarpSpecializedILi4ENS5_IJNS4_1CILi1EEENSA_ILi2EEESB_EEENS1_35KernelTmaWarpSpecializedCooperativeEEENS5_IJNSA_ILi256EEESG_NSA_ILi32EEEEEENS_6half_tENS5_IJlSB_lEEESJ_SK_NS4_8TiledMMAINS4_8MMA_AtomIJNS4_4SM904GMMA26MMA_64x256x16_F32F16F16_SSILNSO_5MajorE0ELSQ_0ELNSO_7ScaleInE1ELSR_1EEEEEENS4_6LayoutINS5_IJSC_SB_SB_EEENS5_IJSB_NSA_ILi0EEESW_EEEEENS5_IJNS4_10UnderscoreESZ_SZ_EEEEENS4_23SM90_TMA_LOAD_MULTICASTENS4_14ComposedLayoutINS4_7SwizzleILi2ELi4ELi3EEENS4_18smem_ptr_flag_bitsILi16EEENSU_INS5_IJNSA_ILi8EEESH_EEENS5_IJSH_SB_EEEEEEEvNS4_8identityENS4_13SM90_TMA_LOADES1C_vS1D_EENS_8epilogue10collective6detail29Sm90TmaWarpSpecializedAdapterINS1H_15DefaultEpilogueISJ_SK_SK_NS1G_6thread17LinearCombinationISJ_Li1EffLNS1L_9ScaleType4KindE0ELNS_15FloatRoundStyleE2ESJ_EENS1_15EpilogueDefaultEEEEEvvEEEEvNT_6ParamsE,"aw",@nobits
	.sectionflags	@""
	.align	16
	.zero		1024


//--------------------- .nv.shared.reserved.0     --------------------------
	.section	.nv.shared.reserved.0,"aw",@nobits
	.weak		__nv_reservedSMEM_offset_0_alias
	.size		__nv_reservedSMEM_offset_0_alias, 0, 0
	.other		__nv_reservedSMEM_offset_0_alias,@"STO_CUDA_RESERVED_SHARED STV_DEFAULT"
__nv_reservedSMEM_offset_0_alias:
	.zero		0


//--------------------- .nv.global                --------------------------
	.section	.nv.global,"aw",@nobits
.nv.global:
	.type		_ZN39_INTERNAL_ed5693ed_4_k_cu_35815782_31114cute1_E,@object
	.size		_ZN39_INTERNAL_ed5693ed_4_k_cu_35815782_31114cute1_E,(_ZN39_INTERNAL_ed5693ed_4_k_cu_35815782_31114cuda3std3__45__cpo6cbeginE - _ZN39_INTERNAL_ed5693ed_4_k_cu_35815782_31114cute1_E)
_ZN39_INTERNAL_ed5693ed_4_k_cu_35815782_31114cute1_E:
	.zero		1
	.type		_ZN39_INTERNAL_ed5693ed_4_k_cu_35815782_31114cuda3std3__45__cpo6cbeginE,@object
	.size		_ZN39_INTERNAL_ed5693ed_4_k_cu_35815782_31114cuda3std3__45__cpo6cbeginE,(_ZN39_INTERNAL_ed5693ed_4_k_cu_35815782_31114cuda3std3__48in_placeE - _ZN39_INTERNAL_ed5693ed_4_k_cu_35815782_31114cuda3std3__45__cpo6cbeginE)
_ZN39_INTERNAL_ed5693ed_4_k_cu_35815782_31114cuda3std3__45__cpo6cbeginE:
	.zero		1
	.type		_ZN39_INTERNAL_ed5693ed_4_k_cu_35815782_31114cuda3std3__48in_placeE,@object
	.size		_ZN39_INTERNAL_ed5693ed_4_k_cu_35815782_31114cuda3std3__48in_placeE,(_ZN39_INTERNAL_ed5693ed_4_k_cu_35815782_31114cuda3std6ranges3__45__cpo9iter_moveE - _ZN39_INTERNAL_ed5693ed_4_k_cu_35815782_31114cuda3std3__48in_placeE)
_ZN39_INTERNAL_ed5693ed_4_k_cu_35815782_31114cuda3std3__48in_placeE:
	.zero		1
	.type		_ZN39_INTERNAL_ed5693ed_4_k_cu_35815782_31114cuda3std6ranges3__45__cpo9iter_moveE,@object
	.size		_ZN39_INTERNAL_ed5693ed_4_k_cu_35815782_31114cuda3std6ranges3__45__cpo9iter_moveE,(_ZN39_INTERNAL_ed5693ed_4_k_cu_35815782_31114cuda3std3__45__cpo5beginE - _ZN39_INTERNAL_ed5693ed_4_k_cu_35815782_31114cuda3std6ranges3__45__cpo9iter_moveE)
_ZN39_INTERNAL_ed5693ed_4_k_cu_35815782_31114cuda3std6ranges3__45__cpo9iter_moveE:
	.zero		1
	.type		_ZN39_INTERNAL_ed5693ed_4_k_cu_35815782_31114cuda3std3__45__cpo5beginE,@object
	.size		_ZN39_INTERNAL_ed5693ed_4_k_cu_35815782_31114cuda3std3__45__cpo5beginE,(_ZN39_INTERNAL_ed5693ed_4_k_cu_35815782_31114cuda3std3__441_GLOBAL__N__ed5693ed_4_k_cu_35815782_31116ignoreE - _ZN39_INTERNAL_ed5693ed_4_k_cu_35815782_31114cuda3std3__45__cpo5beginE)
_ZN39_INTERNAL_ed5693ed_4_k_cu_35815782_31114cuda3std3__45__cpo5beginE:
	.zero		1
	.type		_ZN39_INTERNAL_ed5693ed_4_k_cu_35815782_31114cuda3std3__441_GLOBAL__N__ed5693ed_4_k_cu_35815782_31116ignoreE,@object
	.size		_ZN39_INTERNAL_ed5693ed_4_k_cu_35815782_31114cuda3std3__441_GLOBAL__N__ed5693ed_4_k_cu_35815782_31116ignoreE,(_ZN39_INTERNAL_ed5693ed_4_k_cu_35815782_31114cute7productE - _ZN39_INTERNAL_ed5693ed_4_k_cu_35815782_31114cuda3std3__441_GLOBAL__N__ed5693ed_4_k_cu_35815782_31116ignoreE)
_ZN39_INTERNAL_ed5693ed_4_k_cu_35815782_31114cuda3std3__441_GLOBAL__N__ed5693ed_4_k_cu_35815782_31116ignoreE:
	.zero		1
	.type		_ZN39_INTERNAL_ed5693ed_4_k_cu_35815782_31114cute7productE,@object
	.size		_ZN39_INTERNAL_ed5693ed_4_k_cu_35815782_31114cute7productE,(_ZN39_INTERNAL_ed5693ed_4_k_cu_35815782_31114cuda3std3__45__cpo3endE - _ZN39_INTERNAL_ed5693ed_4_k_cu_35815782_31114cute7productE)
_ZN39_INTERNAL_ed5693ed_4_k_cu_35815782_31114cute7productE:
	.zero		1
	.type		_ZN39_INTERNAL_ed5693ed_4_k_cu_35815782_31114cuda3std3__45__cpo3endE,@object
	.size		_ZN39_INTERNAL_ed5693ed_4_k_cu_35815782_31114cuda3std3__45__cpo3endE,(_ZN39_INTERNAL_ed5693ed_4_k_cu_35815782_31114cuda3std3__419piecewise_constructE - _ZN39_INTERNAL_ed5693ed_4_k_cu_35815782_31114cuda3std3__45__cpo3endE)
_ZN39_INTERNAL_ed5693ed_4_k_cu_35815782_31114cuda3std3__45__cpo3endE:
	.zero		1
	.type		_ZN39_INTERNAL_ed5693ed_4_k_cu_35815782_31114cuda3std3__419piecewise_constructE,@object
	.size		_ZN39_INTERNAL_ed5693ed_4_k_cu_35815782_31114cuda3std3__419piecewise_constructE,(_ZN39_INTERNAL_ed5693ed_4_k_cu_35815782_31114cuda3std3__45__cpo4cendE - _ZN39_INTERNAL_ed5693ed_4_k_cu_35815782_31114cuda3std3__419piecewise_constructE)
_ZN39_INTERNAL_ed5693ed_4_k_cu_35815782_31114cuda3std3__419piecewise_constructE:
	.zero		1
	.type		_ZN39_INTERNAL_ed5693ed_4_k_cu_35815782_31114cuda3std3__45__cpo4cendE,@object
	.size		_ZN39_INTERNAL_ed5693ed_4_k_cu_35815782_31114cuda3std3__45__cpo4cendE,(_ZN39_INTERNAL_ed5693ed_4_k_cu_35815782_31114cuda3std6ranges3__45__cpo4swapE - _ZN39_INTERNAL_ed5693ed_4_k_cu_35815782_31114cuda3std3__45__cpo4cendE)
_ZN39_INTERNAL_ed5693ed_4_k_cu_35815782_31114cuda3std3__45__cpo4cendE:
	.zero		1
	.type		_ZN39_INTERNAL_ed5693ed_4_k_cu_35815782_31114cuda3std6ranges3__45__cpo4swapE,@object
	.size		_ZN39_INTERNAL_ed5693ed_4_k_cu_35815782_31114cuda3std6ranges3__45__cpo4swapE,(.L_8 - _ZN39_INTERNAL_ed5693ed_4_k_cu_35815782_31114cuda3std6ranges3__45__cpo4swapE)
_ZN39_INTERNAL_ed5693ed_4_k_cu_35815782_31114cuda3std6ranges3__45__cpo4swapE:
	.zero		1
.L_8:


//--------------------- .nv.constant0._ZN7cutlass13device_kernelINS_4gemm6kernel13GemmUniversalIN4cute5tupleIJiiiiEEENS1_10collective13CollectiveMmaINS1_34MainloopSm90TmaGmmaWarpSpecializedILi4ENS5_IJNS4_1CILi1EEENSA_ILi2EEESB_EEENS1_35KernelTmaWarpSpecializedCooperativeEEENS5_IJNSA_ILi256EEESG_NSA_ILi32EEEEEENS_6half_tENS5_IJlSB_lEEESJ_SK_NS4_8TiledMMAINS4_8MMA_AtomIJNS4_4SM904GMMA26MMA_64x256x16_F32F16F16_SSILNSO_5MajorE0ELSQ_0ELNSO_7ScaleInE1ELSR_1EEEEEENS4_6LayoutINS5_IJSC_SB_SB_EEENS5_IJSB_NSA_ILi0EEESW_EEEEENS5_IJNS4_10UnderscoreESZ_SZ_EEEEENS4_23SM90_TMA_LOAD_MULTICASTENS4_14ComposedLayoutINS4_7SwizzleILi2ELi4ELi3EEENS4_18smem_ptr_flag_bitsILi16EEENSU_INS5_IJNSA_ILi8EEESH_EEENS5_IJSH_SB_EEEEEEEvNS4_8identityENS4_13SM90_TMA_LOADES1C_vS1D_EENS_8epilogue10collective6detail29Sm90TmaWarpSpecializedAdapterINS1H_15DefaultEpilogueISJ_SK_SK_NS1G_6thread17LinearCombinationISJ_Li1EffLNS1L_9ScaleType4KindE0ELNS_15FloatRoundStyleE2ESJ_EENS1_15EpilogueDefaultEEEEEvvEEEEvNT_6ParamsE --------------------------
	.section	.nv.constant0._ZN7cutlass13device_kernelINS_4gemm6kernel13GemmUniversalIN4cute5tupleIJiiiiEEENS1_10collective13CollectiveMmaINS1_34MainloopSm90TmaGmmaWarpSpecializedILi4ENS5_IJNS4_1CILi1EEENSA_ILi2EEESB_EEENS1_35KernelTmaWarpSpecializedCooperativeEEENS5_IJNSA_ILi256EEESG_NSA_ILi32EEEEEENS_6half_tENS5_IJlSB_lEEESJ_SK_NS4_8TiledMMAINS4_8MMA_AtomIJNS4_4SM904GMMA26MMA_64x256x16_F32F16F16_SSILNSO_5MajorE0ELSQ_0ELNSO_7ScaleInE1ELSR_1EEEEEENS4_6LayoutINS5_IJSC_SB_SB_EEENS5_IJSB_NSA_ILi0EEESW_EEEEENS5_IJNS4_10UnderscoreESZ_SZ_EEEEENS4_23SM90_TMA_LOAD_MULTICASTENS4_14ComposedLayoutINS4_7SwizzleILi2ELi4ELi3EEENS4_18smem_ptr_flag_bitsILi16EEENSU_INS5_IJNSA_ILi8EEESH_EEENS5_IJSH_SB_EEEEEEEvNS4_8identityENS4_13SM90_TMA_LOADES1C_vS1D_EENS_8epilogue10collective6detail29Sm90TmaWarpSpecializedAdapterINS1H_15DefaultEpilogueISJ_SK_SK_NS1G_6thread17LinearCombinationISJ_Li1EffLNS1L_9ScaleType4KindE0ELNS_15FloatRoundStyleE2ESJ_EENS1_15EpilogueDefaultEEEEEvvEEEEvNT_6ParamsE,"a",@progbits
	.sectionflags	@""
	.align	4
.nv.constant0._ZN7cutlass13device_kernelINS_4gemm6kernel13GemmUniversalIN4cute5tupleIJiiiiEEENS1_10collective13CollectiveMmaINS1_34MainloopSm90TmaGmmaWarpSpecializedILi4ENS5_IJNS4_1CILi1EEENSA_ILi2EEESB_EEENS1_35KernelTmaWarpSpecializedCooperativeEEENS5_IJNSA_ILi256EEESG_NSA_ILi32EEEEEENS_6half_tENS5_IJlSB_lEEESJ_SK_NS4_8TiledMMAINS4_8MMA_AtomIJNS4_4SM904GMMA26MMA_64x256x16_F32F16F16_SSILNSO_5MajorE0ELSQ_0ELNSO_7ScaleInE1ELSR_1EEEEEENS4_6LayoutINS5_IJSC_SB_SB_EEENS5_IJSB_NSA_ILi0EEESW_EEEEENS5_IJNS4_10UnderscoreESZ_SZ_EEEEENS4_23SM90_TMA_LOAD_MULTICASTENS4_14ComposedLayoutINS4_7SwizzleILi2ELi4ELi3EEENS4_18smem_ptr_flag_bitsILi16EEENSU_INS5_IJNSA_ILi8EEESH_EEENS5_IJSH_SB_EEEEEEEvNS4_8identityENS4_13SM90_TMA_LOADES1C_vS1D_EENS_8epilogue10collective6detail29Sm90TmaWarpSpecializedAdapterINS1H_15DefaultEpilogueISJ_SK_SK_NS1G_6thread17LinearCombinationISJ_Li1EffLNS1L_9ScaleType4KindE0ELNS_15FloatRoundStyleE2ESJ_EENS1_15EpilogueDefaultEEEEEvvEEEEvNT_6ParamsE:
	.zero		1664


//--------------------- SYMBOLS --------------------------

	.type		.nv.reservedSmem.offset0,@object
	.size		.nv.reservedSmem.offset0,0x4
	.type		__assertfail,@function
